//
// Generated by NVIDIA NVVM Compiler
//
// Compiler Build ID: CL-36424714
// Cuda compilation tools, release 13.0, V13.0.88
// Based on NVVM 20.0.0
//

.version 9.0
.target sm_100
.address_size 64

	// .globl	_Z6matmulPKfS0_Pfiii

.visible .entry _Z6matmulPKfS0_Pfiii(
	.param .u64 .ptr .align 1 _Z6matmulPKfS0_Pfiii_param_0,
	.param .u64 .ptr .align 1 _Z6matmulPKfS0_Pfiii_param_1,
	.param .u64 .ptr .align 1 _Z6matmulPKfS0_Pfiii_param_2,
	.param .u32 _Z6matmulPKfS0_Pfiii_param_3,
	.param .u32 _Z6matmulPKfS0_Pfiii_param_4,
	.param .u32 _Z6matmulPKfS0_Pfiii_param_5
)
{
	.reg .pred 	%p<13>;
	.reg .b32 	%r<41>;
	.reg .b32 	%f<68>;
	.reg .b64 	%rd<53>;

	ld.param.u64 	%rd7, [_Z6matmulPKfS0_Pfiii_param_0];
	ld.param.u64 	%rd8, [_Z6matmulPKfS0_Pfiii_param_1];
	ld.param.u64 	%rd6, [_Z6matmulPKfS0_Pfiii_param_2];
	ld.param.u32 	%r20, [_Z6matmulPKfS0_Pfiii_param_3];
	ld.param.u32 	%r18, [_Z6matmulPKfS0_Pfiii_param_4];
	ld.param.u32 	%r19, [_Z6matmulPKfS0_Pfiii_param_5];
	cvta.to.global.u64 	%rd1, %rd8;
	cvta.to.global.u64 	%rd2, %rd7;
	mov.u32 	%r21, %ctaid.y;
	mov.u32 	%r22, %ntid.y;
	mov.u32 	%r23, %tid.y;
	mad.lo.s32 	%r1, %r21, %r22, %r23;
	mov.u32 	%r24, %ctaid.x;
	mov.u32 	%r25, %ntid.x;
	mov.u32 	%r26, %tid.x;
	mad.lo.s32 	%r2, %r24, %r25, %r26;
	setp.ge.s32 	%p1, %r1, %r20;
	setp.ge.s32 	%p2, %r2, %r19;
	or.pred  	%p3, %p1, %p2;
	@%p3 bra 	$L__BB0_14;
	setp.lt.s32 	%p4, %r18, 1;
	mov.f32 	%f67, 0f00000000;
	@%p4 bra 	$L__BB0_13;
	mul.lo.s32 	%r3, %r18, %r1;
	and.b32  	%r4, %r18, 7;
	setp.lt.u32 	%p5, %r18, 8;
	mov.f32 	%f67, 0f00000000;
	mov.b32 	%r39, 0;
	@%p5 bra 	$L__BB0_5;
	and.b32  	%r39, %r18, 2147483640;
	neg.s32 	%r37, %r39;
	shl.b32 	%r7, %r19, 3;
	mul.wide.u32 	%rd9, %r3, 4;
	add.s64 	%rd10, %rd9, %rd2;
	add.s64 	%rd52, %rd10, 16;
	mov.f32 	%f67, 0f00000000;
	mul.wide.s32 	%rd13, %r19, 4;
	mov.u32 	%r36, %r2;
$L__BB0_4:
	.pragma "nounroll";
	ld.global.f32 	%f17, [%rd52+-16];
	mul.wide.s32 	%rd11, %r36, 4;
	add.s64 	%rd12, %rd1, %rd11;
	ld.global.f32 	%f18, [%rd12];
	fma.rn.f32 	%f19, %f17, %f18, %f67;
	ld.global.f32 	%f20, [%rd52+-12];
	add.s64 	%rd14, %rd12, %rd13;
	ld.global.f32 	%f21, [%rd14];
	fma.rn.f32 	%f22, %f20, %f21, %f19;
	ld.global.f32 	%f23, [%rd52+-8];
	add.s64 	%rd15, %rd14, %rd13;
	ld.global.f32 	%f24, [%rd15];
	fma.rn.f32 	%f25, %f23, %f24, %f22;
	ld.global.f32 	%f26, [%rd52+-4];
	add.s64 	%rd16, %rd15, %rd13;
	ld.global.f32 	%f27, [%rd16];
	fma.rn.f32 	%f28, %f26, %f27, %f25;
	ld.global.f32 	%f29, [%rd52];
	add.s64 	%rd17, %rd16, %rd13;
	ld.global.f32 	%f30, [%rd17];
	fma.rn.f32 	%f31, %f29, %f30, %f28;
	ld.global.f32 	%f32, [%rd52+4];
	add.s64 	%rd18, %rd17, %rd13;
	ld.global.f32 	%f33, [%rd18];
	fma.rn.f32 	%f34, %f32, %f33, %f31;
	ld.global.f32 	%f35, [%rd52+8];
	add.s64 	%rd19, %rd18, %rd13;
	ld.global.f32 	%f36, [%rd19];
	fma.rn.f32 	%f37, %f35, %f36, %f34;
	ld.global.f32 	%f38, [%rd52+12];
	add.s64 	%rd20, %rd19, %rd13;
	ld.global.f32 	%f39, [%rd20];
	fma.rn.f32 	%f67, %f38, %f39, %f37;
	add.s32 	%r37, %r37, 8;
	add.s32 	%r36, %r36, %r7;
	add.s64 	%rd52, %rd52, 32;
	setp.ne.s32 	%p6, %r37, 0;
	@%p6 bra 	$L__BB0_4;
$L__BB0_5:
	setp.eq.s32 	%p7, %r4, 0;
	@%p7 bra 	$L__BB0_13;
	and.b32  	%r13, %r18, 3;
	setp.lt.u32 	%p8, %r4, 4;
	@%p8 bra 	$L__BB0_8;
	add.s32 	%r28, %r39, %r3;
	mul.wide.u32 	%rd21, %r28, 4;
	add.s64 	%rd22, %rd2, %rd21;
	ld.global.f32 	%f41, [%rd22];
	mad.lo.s32 	%r29, %r39, %r19, %r2;
	mul.wide.s32 	%rd23, %r29, 4;
	add.s64 	%rd24, %rd1, %rd23;
	ld.global.f32 	%f42, [%rd24];
	fma.rn.f32 	%f43, %f41, %f42, %f67;
	cvt.u64.u32 	%rd25, %r3;
	cvt.u64.u32 	%rd26, %r39;
	add.s64 	%rd27, %rd26, %rd25;
	shl.b64 	%rd28, %rd27, 2;
	add.s64 	%rd29, %rd2, %rd28;
	ld.global.f32 	%f44, [%rd29+4];
	mul.wide.s32 	%rd30, %r19, 4;
	add.s64 	%rd31, %rd24, %rd30;
	ld.global.f32 	%f45, [%rd31];
	fma.rn.f32 	%f46, %f44, %f45, %f43;
	ld.global.f32 	%f47, [%rd29+8];
	add.s64 	%rd32, %rd31, %rd30;
	ld.global.f32 	%f48, [%rd32];
	fma.rn.f32 	%f49, %f47, %f48, %f46;
	ld.global.f32 	%f50, [%rd29+12];
	add.s64 	%rd33, %rd32, %rd30;
	ld.global.f32 	%f51, [%rd33];
	fma.rn.f32 	%f67, %f50, %f51, %f49;
	add.s32 	%r39, %r39, 4;
$L__BB0_8:
	setp.eq.s32 	%p9, %r13, 0;
	@%p9 bra 	$L__BB0_13;
	setp.eq.s32 	%p10, %r13, 1;
	@%p10 bra 	$L__BB0_11;
	add.s32 	%r30, %r39, %r3;
	mul.wide.u32 	%rd34, %r30, 4;
	add.s64 	%rd35, %rd2, %rd34;
	ld.global.f32 	%f53, [%rd35];
	mad.lo.s32 	%r31, %r39, %r19, %r2;
	mul.wide.s32 	%rd36, %r31, 4;
	add.s64 	%rd37, %rd1, %rd36;
	ld.global.f32 	%f54, [%rd37];
	fma.rn.f32 	%f55, %f53, %f54, %f67;
	cvt.u64.u32 	%rd38, %r3;
	cvt.u64.u32 	%rd39, %r39;
	add.s64 	%rd40, %rd39, %rd38;
	shl.b64 	%rd41, %rd40, 2;
	add.s64 	%rd42, %rd2, %rd41;
	ld.global.f32 	%f56, [%rd42+4];
	mul.wide.s32 	%rd43, %r19, 4;
	add.s64 	%rd44, %rd37, %rd43;
	ld.global.f32 	%f57, [%rd44];
	fma.rn.f32 	%f67, %f56, %f57, %f55;
	add.s32 	%r39, %r39, 2;
$L__BB0_11:
	and.b32  	%r32, %r18, 1;
	setp.eq.b32 	%p11, %r32, 1;
	not.pred 	%p12, %p11;
	@%p12 bra 	$L__BB0_13;
	add.s32 	%r33, %r39, %r3;
	mul.wide.u32 	%rd45, %r33, 4;
	add.s64 	%rd46, %rd2, %rd45;
	ld.global.f32 	%f58, [%rd46];
	mad.lo.s32 	%r34, %r39, %r19, %r2;
	mul.wide.s32 	%rd47, %r34, 4;
	add.s64 	%rd48, %rd1, %rd47;
	ld.global.f32 	%f59, [%rd48];
	fma.rn.f32 	%f67, %f58, %f59, %f67;
$L__BB0_13:
	mad.lo.s32 	%r35, %r19, %r1, %r2;
	cvta.to.global.u64 	%rd49, %rd6;
	mul.wide.s32 	%rd50, %r35, 4;
	add.s64 	%rd51, %rd49, %rd50;
	st.global.f32 	[%rd51], %f67;
$L__BB0_14:
	ret;

}
	// .globl	_Z13add_bias_reluPfPKfii
.visible .entry _Z13add_bias_reluPfPKfii(
	.param .u64 .ptr .align 1 _Z13add_bias_reluPfPKfii_param_0,
	.param .u64 .ptr .align 1 _Z13add_bias_reluPfPKfii_param_1,
	.param .u32 _Z13add_bias_reluPfPKfii_param_2,
	.param .u32 _Z13add_bias_reluPfPKfii_param_3
)
{
	.reg .pred 	%p<4>;
	.reg .b32 	%r<12>;
	.reg .b32 	%f<5>;
	.reg .b64 	%rd<9>;

	ld.param.u64 	%rd1, [_Z13add_bias_reluPfPKfii_param_0];
	ld.param.u64 	%rd2, [_Z13add_bias_reluPfPKfii_param_1];
	ld.param.u32 	%r4, [_Z13add_bias_reluPfPKfii_param_2];
	ld.param.u32 	%r3, [_Z13add_bias_reluPfPKfii_param_3];
	mov.u32 	%r5, %ctaid.y;
	mov.u32 	%r6, %ntid.y;
	mov.u32 	%r7, %tid.y;
	mad.lo.s32 	%r1, %r5, %r6, %r7;
	mov.u32 	%r8, %ctaid.x;
	mov.u32 	%r9, %ntid.x;
	mov.u32 	%r10, %tid.x;
	mad.lo.s32 	%r2, %r8, %r9, %r10;
	setp.ge.s32 	%p1, %r1, %r4;
	setp.ge.s32 	%p2, %r2, %r3;
	or.pred  	%p3, %p1, %p2;
	@%p3 bra 	$L__BB1_2;
	cvta.to.global.u64 	%rd3, %rd1;
	cvta.to.global.u64 	%rd4, %rd2;
	mad.lo.s32 	%r11, %r3, %r1, %r2;
	mul.wide.s32 	%rd5, %r11, 4;
	add.s64 	%rd6, %rd3, %rd5;
	ld.global.f32 	%f1, [%rd6];
	mul.wide.s32 	%rd7, %r2, 4;
	add.s64 	%rd8, %rd4, %rd7;
	ld.global.f32 	%f2, [%rd8];
	add.f32 	%f3, %f1, %f2;
	max.f32 	%f4, %f3, 0f00000000;
	st.global.f32 	[%rd6], %f4;
$L__BB1_2:
	ret;

}
	// .globl	_Z8add_biasPfPKfii
.visible .entry _Z8add_biasPfPKfii(
	.param .u64 .ptr .align 1 _Z8add_biasPfPKfii_param_0,
	.param .u64 .ptr .align 1 _Z8add_biasPfPKfii_param_1,
	.param .u32 _Z8add_biasPfPKfii_param_2,
	.param .u32 _Z8add_biasPfPKfii_param_3
)
{
	.reg .pred 	%p<4>;
	.reg .b32 	%r<12>;
	.reg .b32 	%f<4>;
	.reg .b64 	%rd<9>;

	ld.param.u64 	%rd1, [_Z8add_biasPfPKfii_param_0];
	ld.param.u64 	%rd2, [_Z8add_biasPfPKfii_param_1];
	ld.param.u32 	%r4, [_Z8add_biasPfPKfii_param_2];
	ld.param.u32 	%r3, [_Z8add_biasPfPKfii_param_3];
	mov.u32 	%r5, %ctaid.y;
	mov.u32 	%r6, %ntid.y;
	mov.u32 	%r7, %tid.y;
	mad.lo.s32 	%r1, %r5, %r6, %r7;
	mov.u32 	%r8, %ctaid.x;
	mov.u32 	%r9, %ntid.x;
	mov.u32 	%r10, %tid.x;
	mad.lo.s32 	%r2, %r8, %r9, %r10;
	setp.ge.s32 	%p1, %r1, %r4;
	setp.ge.s32 	%p2, %r2, %r3;
	or.pred  	%p3, %p1, %p2;
	@%p3 bra 	$L__BB2_2;
	cvta.to.global.u64 	%rd3, %rd2;
	cvta.to.global.u64 	%rd4, %rd1;
	mul.wide.s32 	%rd5, %r2, 4;
	add.s64 	%rd6, %rd3, %rd5;
	ld.global.f32 	%f1, [%rd6];
	mad.lo.s32 	%r11, %r3, %r1, %r2;
	mul.wide.s32 	%rd7, %r11, 4;
	add.s64 	%rd8, %rd4, %rd7;
	ld.global.f32 	%f2, [%rd8];
	add.f32 	%f3, %f1, %f2;
	st.global.f32 	[%rd8], %f3;
$L__BB2_2:
	ret;

}
	// .globl	_Z15sigmoid_inplacePfi
.visible .entry _Z15sigmoid_inplacePfi(
	.param .u64 .ptr .align 1 _Z15sigmoid_inplacePfi_param_0,
	.param .u32 _Z15sigmoid_inplacePfi_param_1
)
{
	.reg .pred 	%p<2>;
	.reg .b32 	%r<8>;
	.reg .b32 	%f<15>;
	.reg .b64 	%rd<5>;

	ld.param.u64 	%rd1, [_Z15sigmoid_inplacePfi_param_0];
	ld.param.u32 	%r2, [_Z15sigmoid_inplacePfi_param_1];
	mov.u32 	%r3, %ctaid.x;
	mov.u32 	%r4, %ntid.x;
	mov.u32 	%r5, %tid.x;
	mad.lo.s32 	%r1, %r3, %r4, %r5;
	setp.ge.s32 	%p1, %r1, %r2;
	@%p1 bra 	$L__BB3_2;
	cvta.to.global.u64 	%rd2, %rd1;
	mul.wide.s32 	%rd3, %r1, 4;
	add.s64 	%rd4, %rd2, %rd3;
	ld.global.f32 	%f1, [%rd4];
	fma.rn.f32 	%f2, %f1, 0fBBBB989D, 0f3F000000;
	cvt.sat.f32.f32 	%f3, %f2;
	mov.f32 	%f4, 0f4B400001;
	mov.f32 	%f5, 0f437C0000;
	fma.rm.f32 	%f6, %f3, %f5, %f4;
	add.f32 	%f7, %f6, 0fCB40007F;
	neg.f32 	%f8, %f7;
	fma.rn.f32 	%f9, %f1, 0fBFB8AA3B, %f8;
	fma.rn.f32 	%f10, %f1, 0fB2A57060, %f9;
	mov.b32 	%r6, %f6;
	shl.b32 	%r7, %r6, 23;
	mov.b32 	%f11, %r7;
	ex2.approx.ftz.f32 	%f12, %f10;
	fma.rn.f32 	%f13, %f12, %f11, 0f3F800000;
	rcp.rn.f32 	%f14, %f13;
	st.global.f32 	[%rd4], %f14;
$L__BB3_2:
	ret;

}
	// .globl	_Z13outer_productPKfS0_Pfii
.visible .entry _Z13outer_productPKfS0_Pfii(
	.param .u64 .ptr .align 1 _Z13outer_productPKfS0_Pfii_param_0,
	.param .u64 .ptr .align 1 _Z13outer_productPKfS0_Pfii_param_1,
	.param .u64 .ptr .align 1 _Z13outer_productPKfS0_Pfii_param_2,
	.param .u32 _Z13outer_productPKfS0_Pfii_param_3,
	.param .u32 _Z13outer_productPKfS0_Pfii_param_4
)
{
	.reg .pred 	%p<4>;
	.reg .b32 	%r<12>;
	.reg .b32 	%f<4>;
	.reg .b64 	%rd<13>;

	ld.param.u64 	%rd1, [_Z13outer_productPKfS0_Pfii_param_0];
	ld.param.u64 	%rd2, [_Z13outer_productPKfS0_Pfii_param_1];
	ld.param.u64 	%rd3, [_Z13outer_productPKfS0_Pfii_param_2];
	ld.param.u32 	%r4, [_Z13outer_productPKfS0_Pfii_param_3];
	ld.param.u32 	%r3, [_Z13outer_productPKfS0_Pfii_param_4];
	mov.u32 	%r5, %ctaid.y;
	mov.u32 	%r6, %ntid.y;
	mov.u32 	%r7, %tid.y;
	mad.lo.s32 	%r1, %r5, %r6, %r7;
	mov.u32 	%r8, %ctaid.x;
	mov.u32 	%r9, %ntid.x;
	mov.u32 	%r10, %tid.x;
	mad.lo.s32 	%r2, %r8, %r9, %r10;
	setp.ge.s32 	%p1, %r1, %r4;
	setp.ge.s32 	%p2, %r2, %r3;
	or.pred  	%p3, %p1, %p2;
	@%p3 bra 	$L__BB4_2;
	cvta.to.global.u64 	%rd4, %rd1;
	cvta.to.global.u64 	%rd5, %rd2;
	cvta.to.global.u64 	%rd6, %rd3;
	mul.wide.u32 	%rd7, %r1, 4;
	add.s64 	%rd8, %rd4, %rd7;
	ld.global.f32 	%f1, [%rd8];
	mul.wide.s32 	%rd9, %r2, 4;
	add.s64 	%rd10, %rd5, %rd9;
	ld.global.f32 	%f2, [%rd10];
	mul.f32 	%f3, %f1, %f2;
	mad.lo.s32 	%r11, %r3, %r1, %r2;
	mul.wide.s32 	%rd11, %r11, 4;
	add.s64 	%rd12, %rd6, %rd11;
	st.global.f32 	[%rd12], %f3;
$L__BB4_2:
	ret;

}
	// .globl	_Z7bce_dz2PKfPKiPfi
.visible .entry _Z7bce_dz2PKfPKiPfi(
	.param .u64 .ptr .align 1 _Z7bce_dz2PKfPKiPfi_param_0,
	.param .u64 .ptr .align 1 _Z7bce_dz2PKfPKiPfi_param_1,
	.param .u64 .ptr .align 1 _Z7bce_dz2PKfPKiPfi_param_2,
	.param .u32 _Z7bce_dz2PKfPKiPfi_param_3
)
{
	.reg .pred 	%p<2>;
	.reg .b32 	%r<7>;
	.reg .b32 	%f<4>;
	.reg .b64 	%rd<11>;

	ld.param.u64 	%rd1, [_Z7bce_dz2PKfPKiPfi_param_0];
	ld.param.u64 	%rd2, [_Z7bce_dz2PKfPKiPfi_param_1];
	ld.param.u64 	%rd3, [_Z7bce_dz2PKfPKiPfi_param_2];
	ld.param.u32 	%r2, [_Z7bce_dz2PKfPKiPfi_param_3];
	mov.u32 	%r3, %ctaid.x;
	mov.u32 	%r4, %ntid.x;
	mov.u32 	%r5, %tid.x;
	mad.lo.s32 	%r1, %r3, %r4, %r5;
	setp.ge.s32 	%p1, %r1, %r2;
	@%p1 bra 	$L__BB5_2;
	cvta.to.global.u64 	%rd4, %rd1;
	cvta.to.global.u64 	%rd5, %rd2;
	cvta.to.global.u64 	%rd6, %rd3;
	mul.wide.s32 	%rd7, %r1, 4;
	add.s64 	%rd8, %rd4, %rd7;
	ld.global.f32 	%f1, [%rd8];
	add.s64 	%rd9, %rd5, %rd7;
	ld.global.u32 	%r6, [%rd9];
	cvt.rn.f32.s32 	%f2, %r6;
	sub.f32 	%f3, %f1, %f2;
	add.s64 	%rd10, %rd6, %rd7;
	st.global.f32 	[%rd10], %f3;
$L__BB5_2:
	ret;

}
	// .globl	_Z13relu_backwardPfPKfi
.visible .entry _Z13relu_backwardPfPKfi(
	.param .u64 .ptr .align 1 _Z13relu_backwardPfPKfi_param_0,
	.param .u64 .ptr .align 1 _Z13relu_backwardPfPKfi_param_1,
	.param .u32 _Z13relu_backwardPfPKfi_param_2
)
{
	.reg .pred 	%p<3>;
	.reg .b32 	%r<6>;
	.reg .b32 	%f<6>;
	.reg .b64 	%rd<8>;

	ld.param.u64 	%rd2, [_Z13relu_backwardPfPKfi_param_0];
	ld.param.u64 	%rd3, [_Z13relu_backwardPfPKfi_param_1];
	ld.param.u32 	%r2, [_Z13relu_backwardPfPKfi_param_2];
	mov.u32 	%r3, %ctaid.x;
	mov.u32 	%r4, %ntid.x;
	mov.u32 	%r5, %tid.x;
	mad.lo.s32 	%r1, %r3, %r4, %r5;
	setp.ge.s32 	%p1, %r1, %r2;
	@%p1 bra 	$L__BB6_4;
	cvta.to.global.u64 	%rd4, %rd2;
	cvta.to.global.u64 	%rd5, %rd3;
	mul.wide.s32 	%rd6, %r1, 4;
	add.s64 	%rd7, %rd5, %rd6;
	ld.global.f32 	%f4, [%rd7];
	setp.leu.f32 	%p2, %f4, 0f00000000;
	add.s64 	%rd1, %rd4, %rd6;
	mov.f32 	%f5, 0f00000000;
	@%p2 bra 	$L__BB6_3;
	ld.global.f32 	%f5, [%rd1];
$L__BB6_3:
	st.global.f32 	[%rd1], %f5;
$L__BB6_4:
	ret;

}
	// .globl	_Z16reduce_cols_meanPKfPfii
.visible .entry _Z16reduce_cols_meanPKfPfii(
	.param .u64 .ptr .align 1 _Z16reduce_cols_meanPKfPfii_param_0,
	.param .u64 .ptr .align 1 _Z16reduce_cols_meanPKfPfii_param_1,
	.param .u32 _Z16reduce_cols_meanPKfPfii_param_2,
	.param .u32 _Z16reduce_cols_meanPKfPfii_param_3
)
{
	.reg .pred 	%p<11>;
	.reg .b32 	%r<38>;
	.reg .b32 	%f<85>;
	.reg .b64 	%rd<43>;

	ld.param.u64 	%rd3, [_Z16reduce_cols_meanPKfPfii_param_0];
	ld.param.u64 	%rd2, [_Z16reduce_cols_meanPKfPfii_param_1];
	ld.param.u32 	%r23, [_Z16reduce_cols_meanPKfPfii_param_2];
	ld.param.u32 	%r24, [_Z16reduce_cols_meanPKfPfii_param_3];
	cvta.to.global.u64 	%rd1, %rd3;
	mov.u32 	%r25, %ctaid.x;
	mov.u32 	%r26, %ntid.x;
	mov.u32 	%r27, %tid.x;
	mad.lo.s32 	%r1, %r25, %r26, %r27;
	setp.ge.s32 	%p1, %r1, %r24;
	@%p1 bra 	$L__BB7_15;
	setp.lt.s32 	%p2, %r23, 1;
	mov.f32 	%f84, 0f00000000;
	@%p2 bra 	$L__BB7_14;
	and.b32  	%r2, %r23, 15;
	setp.lt.u32 	%p3, %r23, 16;
	mov.f32 	%f84, 0f00000000;
	mov.b32 	%r34, 0;
	@%p3 bra 	$L__BB7_5;
	and.b32  	%r34, %r23, 2147483632;
	neg.s32 	%r32, %r34;
	shl.b32 	%r5, %r24, 4;
	mov.f32 	%f84, 0f00000000;
	mul.wide.s32 	%rd6, %r24, 4;
	mov.u32 	%r31, %r1;
$L__BB7_4:
	.pragma "nounroll";
	mul.wide.s32 	%rd4, %r31, 4;
	add.s64 	%rd5, %rd1, %rd4;
	ld.global.f32 	%f18, [%rd5];
	add.f32 	%f19, %f84, %f18;
	add.s64 	%rd7, %rd5, %rd6;
	ld.global.f32 	%f20, [%rd7];
	add.f32 	%f21, %f19, %f20;
	add.s64 	%rd8, %rd7, %rd6;
	ld.global.f32 	%f22, [%rd8];
	add.f32 	%f23, %f21, %f22;
	add.s64 	%rd9, %rd8, %rd6;
	ld.global.f32 	%f24, [%rd9];
	add.f32 	%f25, %f23, %f24;
	add.s64 	%rd10, %rd9, %rd6;
	ld.global.f32 	%f26, [%rd10];
	add.f32 	%f27, %f25, %f26;
	add.s64 	%rd11, %rd10, %rd6;
	ld.global.f32 	%f28, [%rd11];
	add.f32 	%f29, %f27, %f28;
	add.s64 	%rd12, %rd11, %rd6;
	ld.global.f32 	%f30, [%rd12];
	add.f32 	%f31, %f29, %f30;
	add.s64 	%rd13, %rd12, %rd6;
	ld.global.f32 	%f32, [%rd13];
	add.f32 	%f33, %f31, %f32;
	add.s64 	%rd14, %rd13, %rd6;
	ld.global.f32 	%f34, [%rd14];
	add.f32 	%f35, %f33, %f34;
	add.s64 	%rd15, %rd14, %rd6;
	ld.global.f32 	%f36, [%rd15];
	add.f32 	%f37, %f35, %f36;
	add.s64 	%rd16, %rd15, %rd6;
	ld.global.f32 	%f38, [%rd16];
	add.f32 	%f39, %f37, %f38;
	add.s64 	%rd17, %rd16, %rd6;
	ld.global.f32 	%f40, [%rd17];
	add.f32 	%f41, %f39, %f40;
	add.s64 	%rd18, %rd17, %rd6;
	ld.global.f32 	%f42, [%rd18];
	add.f32 	%f43, %f41, %f42;
	add.s64 	%rd19, %rd18, %rd6;
	ld.global.f32 	%f44, [%rd19];
	add.f32 	%f45, %f43, %f44;
	add.s64 	%rd20, %rd19, %rd6;
	ld.global.f32 	%f46, [%rd20];
	add.f32 	%f47, %f45, %f46;
	add.s64 	%rd21, %rd20, %rd6;
	ld.global.f32 	%f48, [%rd21];
	add.f32 	%f84, %f47, %f48;
	add.s32 	%r32, %r32, 16;
	add.s32 	%r31, %r31, %r5;
	setp.ne.s32 	%p4, %r32, 0;
	@%p4 bra 	$L__BB7_4;
$L__BB7_5:
	setp.eq.s32 	%p5, %r2, 0;
	@%p5 bra 	$L__BB7_14;
	and.b32  	%r11, %r23, 7;
	setp.lt.u32 	%p6, %r2, 8;
	@%p6 bra 	$L__BB7_8;
	mad.lo.s32 	%r29, %r34, %r24, %r1;
	mul.wide.s32 	%rd22, %r29, 4;
	add.s64 	%rd23, %rd1, %rd22;
	ld.global.f32 	%f50, [%rd23];
	add.f32 	%f51, %f84, %f50;
	mul.wide.s32 	%rd24, %r24, 4;
	add.s64 	%rd25, %rd23, %rd24;
	ld.global.f32 	%f52, [%rd25];
	add.f32 	%f53, %f51, %f52;
	add.s64 	%rd26, %rd25, %rd24;
	ld.global.f32 	%f54, [%rd26];
	add.f32 	%f55, %f53, %f54;
	add.s64 	%rd27, %rd26, %rd24;
	ld.global.f32 	%f56, [%rd27];
	add.f32 	%f57, %f55, %f56;
	add.s64 	%rd28, %rd27, %rd24;
	ld.global.f32 	%f58, [%rd28];
	add.f32 	%f59, %f57, %f58;
	add.s64 	%rd29, %rd28, %rd24;
	ld.global.f32 	%f60, [%rd29];
	add.f32 	%f61, %f59, %f60;
	add.s64 	%rd30, %rd29, %rd24;
	ld.global.f32 	%f62, [%rd30];
	add.f32 	%f63, %f61, %f62;
	add.s64 	%rd31, %rd30, %rd24;
	ld.global.f32 	%f64, [%rd31];
	add.f32 	%f84, %f63, %f64;
	add.s32 	%r34, %r34, 8;
$L__BB7_8:
	setp.eq.s32 	%p7, %r11, 0;
	@%p7 bra 	$L__BB7_14;
	and.b32  	%r14, %r23, 3;
	setp.lt.u32 	%p8, %r11, 4;
	@%p8 bra 	$L__BB7_11;
	mad.lo.s32 	%r30, %r34, %r24, %r1;
	mul.wide.s32 	%rd32, %r30, 4;
	add.s64 	%rd33, %rd1, %rd32;
	ld.global.f32 	%f66, [%rd33];
	add.f32 	%f67, %f84, %f66;
	mul.wide.s32 	%rd34, %r24, 4;
	add.s64 	%rd35, %rd33, %rd34;
	ld.global.f32 	%f68, [%rd35];
	add.f32 	%f69, %f67, %f68;
	add.s64 	%rd36, %rd35, %rd34;
	ld.global.f32 	%f70, [%rd36];
	add.f32 	%f71, %f69, %f70;
	add.s64 	%rd37, %rd36, %rd34;
	ld.global.f32 	%f72, [%rd37];
	add.f32 	%f84, %f71, %f72;
	add.s32 	%r34, %r34, 4;
$L__BB7_11:
	setp.eq.s32 	%p9, %r14, 0;
	@%p9 bra 	$L__BB7_14;
	mad.lo.s32 	%r37, %r34, %r24, %r1;
	neg.s32 	%r36, %r14;
$L__BB7_13:
	.pragma "nounroll";
	mul.wide.s32 	%rd38, %r37, 4;
	add.s64 	%rd39, %rd1, %rd38;
	ld.global.f32 	%f73, [%rd39];
	add.f32 	%f84, %f84, %f73;
	add.s32 	%r37, %r37, %r24;
	add.s32 	%r36, %r36, 1;
	setp.ne.s32 	%p10, %r36, 0;
	@%p10 bra 	$L__BB7_13;
$L__BB7_14:
	cvt.rn.f32.s32 	%f74, %r23;
	div.rn.f32 	%f75, %f84, %f74;
	cvta.to.global.u64 	%rd40, %rd2;
	mul.wide.s32 	%rd41, %r1, 4;
	add.s64 	%rd42, %rd40, %rd41;
	st.global.f32 	[%rd42], %f75;
$L__BB7_15:
	ret;

}
	// .globl	_Z11matmul_AT_BPKfS0_Pfiii
.visible .entry _Z11matmul_AT_BPKfS0_Pfiii(
	.param .u64 .ptr .align 1 _Z11matmul_AT_BPKfS0_Pfiii_param_0,
	.param .u64 .ptr .align 1 _Z11matmul_AT_BPKfS0_Pfiii_param_1,
	.param .u64 .ptr .align 1 _Z11matmul_AT_BPKfS0_Pfiii_param_2,
	.param .u32 _Z11matmul_AT_BPKfS0_Pfiii_param_3,
	.param .u32 _Z11matmul_AT_BPKfS0_Pfiii_param_4,
	.param .u32 _Z11matmul_AT_BPKfS0_Pfiii_param_5
)
{
	.reg .pred 	%p<13>;
	.reg .b32 	%r<44>;
	.reg .b32 	%f<68>;
	.reg .b64 	%rd<53>;

	ld.param.u64 	%rd4, [_Z11matmul_AT_BPKfS0_Pfiii_param_0];
	ld.param.u64 	%rd5, [_Z11matmul_AT_BPKfS0_Pfiii_param_1];
	ld.param.u64 	%rd3, [_Z11matmul_AT_BPKfS0_Pfiii_param_2];
	ld.param.u32 	%r20, [_Z11matmul_AT_BPKfS0_Pfiii_param_3];
	ld.param.u32 	%r21, [_Z11matmul_AT_BPKfS0_Pfiii_param_4];
	ld.param.u32 	%r22, [_Z11matmul_AT_BPKfS0_Pfiii_param_5];
	cvta.to.global.u64 	%rd1, %rd5;
	cvta.to.global.u64 	%rd2, %rd4;
	mov.u32 	%r23, %ctaid.y;
	mov.u32 	%r24, %ntid.y;
	mov.u32 	%r25, %tid.y;
	mad.lo.s32 	%r1, %r23, %r24, %r25;
	mov.u32 	%r26, %ctaid.x;
	mov.u32 	%r27, %ntid.x;
	mov.u32 	%r28, %tid.x;
	mad.lo.s32 	%r2, %r26, %r27, %r28;
	setp.ge.s32 	%p1, %r1, %r21;
	setp.ge.s32 	%p2, %r2, %r22;
	or.pred  	%p3, %p1, %p2;
	@%p3 bra 	$L__BB8_14;
	setp.lt.s32 	%p4, %r20, 1;
	mov.f32 	%f67, 0f00000000;
	@%p4 bra 	$L__BB8_13;
	and.b32  	%r3, %r20, 7;
	setp.lt.u32 	%p5, %r20, 8;
	mov.f32 	%f67, 0f00000000;
	mov.b32 	%r42, 0;
	@%p5 bra 	$L__BB8_5;
	and.b32  	%r42, %r20, 2147483640;
	neg.s32 	%r40, %r42;
	shl.b32 	%r6, %r22, 3;
	shl.b32 	%r7, %r21, 3;
	mov.f32 	%f67, 0f00000000;
	mul.wide.s32 	%rd10, %r21, 4;
	mul.wide.s32 	%rd12, %r22, 4;
	mov.u32 	%r38, %r1;
	mov.u32 	%r39, %r2;
$L__BB8_4:
	.pragma "nounroll";
	mul.wide.s32 	%rd6, %r38, 4;
	add.s64 	%rd7, %rd2, %rd6;
	ld.global.f32 	%f17, [%rd7];
	mul.wide.s32 	%rd8, %r39, 4;
	add.s64 	%rd9, %rd1, %rd8;
	ld.global.f32 	%f18, [%rd9];
	fma.rn.f32 	%f19, %f17, %f18, %f67;
	add.s64 	%rd11, %rd7, %rd10;
	ld.global.f32 	%f20, [%rd11];
	add.s64 	%rd13, %rd9, %rd12;
	ld.global.f32 	%f21, [%rd13];
	fma.rn.f32 	%f22, %f20, %f21, %f19;
	add.s64 	%rd14, %rd11, %rd10;
	ld.global.f32 	%f23, [%rd14];
	add.s64 	%rd15, %rd13, %rd12;
	ld.global.f32 	%f24, [%rd15];
	fma.rn.f32 	%f25, %f23, %f24, %f22;
	add.s64 	%rd16, %rd14, %rd10;
	ld.global.f32 	%f26, [%rd16];
	add.s64 	%rd17, %rd15, %rd12;
	ld.global.f32 	%f27, [%rd17];
	fma.rn.f32 	%f28, %f26, %f27, %f25;
	add.s64 	%rd18, %rd16, %rd10;
	ld.global.f32 	%f29, [%rd18];
	add.s64 	%rd19, %rd17, %rd12;
	ld.global.f32 	%f30, [%rd19];
	fma.rn.f32 	%f31, %f29, %f30, %f28;
	add.s64 	%rd20, %rd18, %rd10;
	ld.global.f32 	%f32, [%rd20];
	add.s64 	%rd21, %rd19, %rd12;
	ld.global.f32 	%f33, [%rd21];
	fma.rn.f32 	%f34, %f32, %f33, %f31;
	add.s64 	%rd22, %rd20, %rd10;
	ld.global.f32 	%f35, [%rd22];
	add.s64 	%rd23, %rd21, %rd12;
	ld.global.f32 	%f36, [%rd23];
	fma.rn.f32 	%f37, %f35, %f36, %f34;
	add.s64 	%rd24, %rd22, %rd10;
	ld.global.f32 	%f38, [%rd24];
	add.s64 	%rd25, %rd23, %rd12;
	ld.global.f32 	%f39, [%rd25];
	fma.rn.f32 	%f67, %f38, %f39, %f37;
	add.s32 	%r40, %r40, 8;
	add.s32 	%r39, %r39, %r6;
	add.s32 	%r38, %r38, %r7;
	setp.ne.s32 	%p6, %r40, 0;
	@%p6 bra 	$L__BB8_4;
$L__BB8_5:
	setp.eq.s32 	%p7, %r3, 0;
	@%p7 bra 	$L__BB8_13;
	and.b32  	%r15, %r20, 3;
	setp.lt.u32 	%p8, %r3, 4;
	@%p8 bra 	$L__BB8_8;
	mad.lo.s32 	%r30, %r42, %r21, %r1;
	mul.wide.s32 	%rd26, %r30, 4;
	add.s64 	%rd27, %rd2, %rd26;
	ld.global.f32 	%f41, [%rd27];
	mad.lo.s32 	%r31, %r42, %r22, %r2;
	mul.wide.s32 	%rd28, %r31, 4;
	add.s64 	%rd29, %rd1, %rd28;
	ld.global.f32 	%f42, [%rd29];
	fma.rn.f32 	%f43, %f41, %f42, %f67;
	mul.wide.s32 	%rd30, %r21, 4;
	add.s64 	%rd31, %rd27, %rd30;
	ld.global.f32 	%f44, [%rd31];
	mul.wide.s32 	%rd32, %r22, 4;
	add.s64 	%rd33, %rd29, %rd32;
	ld.global.f32 	%f45, [%rd33];
	fma.rn.f32 	%f46, %f44, %f45, %f43;
	add.s64 	%rd34, %rd31, %rd30;
	ld.global.f32 	%f47, [%rd34];
	add.s64 	%rd35, %rd33, %rd32;
	ld.global.f32 	%f48, [%rd35];
	fma.rn.f32 	%f49, %f47, %f48, %f46;
	add.s64 	%rd36, %rd34, %rd30;
	ld.global.f32 	%f50, [%rd36];
	add.s64 	%rd37, %rd35, %rd32;
	ld.global.f32 	%f51, [%rd37];
	fma.rn.f32 	%f67, %f50, %f51, %f49;
	add.s32 	%r42, %r42, 4;
$L__BB8_8:
	setp.eq.s32 	%p9, %r15, 0;
	@%p9 bra 	$L__BB8_13;
	setp.eq.s32 	%p10, %r15, 1;
	@%p10 bra 	$L__BB8_11;
	mad.lo.s32 	%r32, %r42, %r21, %r1;
	mul.wide.s32 	%rd38, %r32, 4;
	add.s64 	%rd39, %rd2, %rd38;
	ld.global.f32 	%f53, [%rd39];
	mad.lo.s32 	%r33, %r42, %r22, %r2;
	mul.wide.s32 	%rd40, %r33, 4;
	add.s64 	%rd41, %rd1, %rd40;
	ld.global.f32 	%f54, [%rd41];
	fma.rn.f32 	%f55, %f53, %f54, %f67;
	mul.wide.s32 	%rd42, %r21, 4;
	add.s64 	%rd43, %rd39, %rd42;
	ld.global.f32 	%f56, [%rd43];
	mul.wide.s32 	%rd44, %r22, 4;
	add.s64 	%rd45, %rd41, %rd44;
	ld.global.f32 	%f57, [%rd45];
	fma.rn.f32 	%f67, %f56, %f57, %f55;
	add.s32 	%r42, %r42, 2;
$L__BB8_11:
	and.b32  	%r34, %r20, 1;
	setp.eq.b32 	%p11, %r34, 1;
	not.pred 	%p12, %p11;
	@%p12 bra 	$L__BB8_13;
	mad.lo.s32 	%r35, %r42, %r21, %r1;
	mul.wide.s32 	%rd46, %r35, 4;
	add.s64 	%rd47, %rd2, %rd46;
	ld.global.f32 	%f58, [%rd47];
	mad.lo.s32 	%r36, %r42, %r22, %r2;
	mul.wide.s32 	%rd48, %r36, 4;
	add.s64 	%rd49, %rd1, %rd48;
	ld.global.f32 	%f59, [%rd49];
	fma.rn.f32 	%f67, %f58, %f59, %f67;
$L__BB8_13:
	mad.lo.s32 	%r37, %r22, %r1, %r2;
	cvta.to.global.u64 	%rd50, %rd3;
	mul.wide.s32 	%rd51, %r37, 4;
	add.s64 	%rd52, %rd50, %rd51;
	st.global.f32 	[%rd52], %f67;
$L__BB8_14:
	ret;

}
	// .globl	_Z13scale_inplacePffi
.visible .entry _Z13scale_inplacePffi(
	.param .u64 .ptr .align 1 _Z13scale_inplacePffi_param_0,
	.param .f32 _Z13scale_inplacePffi_param_1,
	.param .u32 _Z13scale_inplacePffi_param_2
)
{
	.reg .pred 	%p<2>;
	.reg .b32 	%r<6>;
	.reg .b32 	%f<4>;
	.reg .b64 	%rd<5>;

	ld.param.u64 	%rd1, [_Z13scale_inplacePffi_param_0];
	ld.param.f32 	%f1, [_Z13scale_inplacePffi_param_1];
	ld.param.u32 	%r2, [_Z13scale_inplacePffi_param_2];
	mov.u32 	%r3, %ctaid.x;
	mov.u32 	%r4, %ntid.x;
	mov.u32 	%r5, %tid.x;
	mad.lo.s32 	%r1, %r3, %r4, %r5;
	setp.ge.s32 	%p1, %r1, %r2;
	@%p1 bra 	$L__BB9_2;
	cvta.to.global.u64 	%rd2, %rd1;
	mul.wide.s32 	%rd3, %r1, 4;
	add.s64 	%rd4, %rd2, %rd3;
	ld.global.f32 	%f2, [%rd4];
	mul.f32 	%f3, %f1, %f2;
	st.global.f32 	[%rd4], %f3;
$L__BB9_2:
	ret;

}
	// .globl	_Z10sgd_updatePfPKffi
.visible .entry _Z10sgd_updatePfPKffi(
	.param .u64 .ptr .align 1 _Z10sgd_updatePfPKffi_param_0,
	.param .u64 .ptr .align 1 _Z10sgd_updatePfPKffi_param_1,
	.param .f32 _Z10sgd_updatePfPKffi_param_2,
	.param .u32 _Z10sgd_updatePfPKffi_param_3
)
{
	.reg .pred 	%p<2>;
	.reg .b32 	%r<6>;
	.reg .b32 	%f<6>;
	.reg .b64 	%rd<8>;

	ld.param.u64 	%rd1, [_Z10sgd_updatePfPKffi_param_0];
	ld.param.u64 	%rd2, [_Z10sgd_updatePfPKffi_param_1];
	ld.param.f32 	%f1, [_Z10sgd_updatePfPKffi_param_2];
	ld.param.u32 	%r2, [_Z10sgd_updatePfPKffi_param_3];
	mov.u32 	%r3, %ctaid.x;
	mov.u32 	%r4, %ntid.x;
	mov.u32 	%r5, %tid.x;
	mad.lo.s32 	%r1, %r3, %r4, %r5;
	setp.ge.s32 	%p1, %r1, %r2;
	@%p1 bra 	$L__BB10_2;
	cvta.to.global.u64 	%rd3, %rd2;
	cvta.to.global.u64 	%rd4, %rd1;
	mul.wide.s32 	%rd5, %r1, 4;
	add.s64 	%rd6, %rd3, %rd5;
	ld.global.f32 	%f2, [%rd6];
	mul.f32 	%f3, %f1, %f2;
	add.s64 	%rd7, %rd4, %rd5;
	ld.global.f32 	%f4, [%rd7];
	sub.f32 	%f5, %f4, %f3;
	st.global.f32 	[%rd7], %f5;
$L__BB10_2:
	ret;

}


// ===== COMPILED SASS (sm_100) =====

	.target	sm_100

	.elftype	@"ET_EXEC"


//--------------------- .note.nv.tkinfo           --------------------------
	.section	.note.nv.tkinfo,"",@"SHT_NOTE"
	.sectionflags	@"SHF_NOTE_NV_TKINFO"
	.tkinfo
        /*0018*/ 	.word	0x00000002
        /*0030*/ 	.string	""
        /*0030*/ 	.string	"ptxas"
        /*0030*/ 	.string	"Cuda compilation tools, release 13.0, V13.0.88"
        /*0030*/ 	.string	"Build cuda_13.0.r13.0/compiler.36424714_0"
        /*0030*/ 	.string	"-arch sm_100 -m 64 "



//--------------------- .note.nv.cuinfo           --------------------------
	.section	.note.nv.cuinfo,"",@"SHT_NOTE"
	.sectionflags	@"SHF_NOTE_NV_CUINFO"
        /*0018*/ 	.short	0x0002
        /*001a*/ 	.short	0x0064
        /*001c*/ 	.short	0x0082
	.zero		2


//--------------------- .nv.info                  --------------------------
	.section	.nv.info,"",@"SHT_CUDA_INFO"
	.align	4


	//----- nvinfo : EIATTR_REGCOUNT
	.align		4
        /*0000*/ 	.byte	0x04, 0x2f
        /*0002*/ 	.short	(.L_1 - .L_0)
	.align		4
.L_0:
        /*0004*/ 	.word	index@(_Z6matmulPKfS0_Pfiii)
        /*0008*/ 	.word	0x00000020


	//----- nvinfo : EIATTR_FRAME_SIZE
	.align		4
.L_1:
        /*000c*/ 	.byte	0x04, 0x11
        /*000e*/ 	.short	(.L_3 - .L_2)
	.align		4
.L_2:
        /*0010*/ 	.word	index@(_Z6matmulPKfS0_Pfiii)
        /*0014*/ 	.word	0x00000000


	//----- nvinfo : EIATTR_REGCOUNT
	.align		4
.L_3:
        /*0018*/ 	.byte	0x04, 0x2f
        /*001a*/ 	.short	(.L_5 - .L_4)
	.align		4
.L_4:
        /*001c*/ 	.word	index@(_Z13add_bias_reluPfPKfii)
        /*0020*/ 	.word	0x0000000c


	//----- nvinfo : EIATTR_FRAME_SIZE
	.align		4
.L_5:
        /*0024*/ 	.byte	0x04, 0x11
        /*0026*/ 	.short	(.L_7 - .L_6)
	.align		4
.L_6:
        /*0028*/ 	.word	index@(_Z13add_bias_reluPfPKfii)
        /*002c*/ 	.word	0x00000000


	//----- nvinfo : EIATTR_REGCOUNT
	.align		4
.L_7:
        /*0030*/ 	.byte	0x04, 0x2f
        /*0032*/ 	.short	(.L_9 - .L_8)
	.align		4
.L_8:
        /*0034*/ 	.word	index@(_Z8add_biasPfPKfii)
        /*0038*/ 	.word	0x0000000c


	//----- nvinfo : EIATTR_FRAME_SIZE
	.align		4
.L_9:
        /*003c*/ 	.byte	0x04, 0x11
        /*003e*/ 	.short	(.L_11 - .L_10)
	.align		4
.L_10:
        /*0040*/ 	.word	index@(_Z8add_biasPfPKfii)
        /*0044*/ 	.word	0x00000000


	//----- nvinfo : EIATTR_REGCOUNT
	.align		4
.L_11:
        /*0048*/ 	.byte	0x04, 0x2f
        /*004a*/ 	.short	(.L_13 - .L_12)
	.align		4
.L_12:
        /*004c*/ 	.word	index@(_Z15sigmoid_inplacePfi)
        /*0050*/ 	.word	0x0000000f


	//----- nvinfo : EIATTR_FRAME_SIZE
	.align		4
.L_13:
        /*0054*/ 	.byte	0x04, 0x11
        /*0056*/ 	.short	(.L_15 - .L_14)
	.align		4
.L_14:
        /*0058*/ 	.word	index@($__internal_1_$__cuda_sm20_rcp_rn_f32_slowpath)
        /*005c*/ 	.word	0x00000000


	//----- nvinfo : EIATTR_FRAME_SIZE
	.align		4
.L_15:
        /*0060*/ 	.byte	0x04, 0x11
        /*0062*/ 	.short	(.L_17 - .L_16)
	.align		4
.L_16:
        /*0064*/ 	.word	index@(_Z15sigmoid_inplacePfi)
        /*0068*/ 	.word	0x00000000


	//----- nvinfo : EIATTR_REGCOUNT
	.align		4
.L_17:
        /*006c*/ 	.byte	0x04, 0x2f
        /*006e*/ 	.short	(.L_19 - .L_18)
	.align		4
.L_18:
        /*0070*/ 	.word	index@(_Z13outer_productPKfS0_Pfii)
        /*0074*/ 	.word	0x0000000c


	//----- nvinfo : EIATTR_FRAME_SIZE
	.align		4
.L_19:
        /*0078*/ 	.byte	0x04, 0x11
        /*007a*/ 	.short	(.L_21 - .L_20)
	.align		4
.L_20:
        /*007c*/ 	.word	index@(_Z13outer_productPKfS0_Pfii)
        /*0080*/ 	.word	0x00000000


	//----- nvinfo : EIATTR_REGCOUNT
	.align		4
.L_21:
        /*0084*/ 	.byte	0x04, 0x2f
        /*0086*/ 	.short	(.L_23 - .L_22)
	.align		4
.L_22:
        /*0088*/ 	.word	index@(_Z7bce_dz2PKfPKiPfi)
        /*008c*/ 	.word	0x0000000e


	//----- nvinfo : EIATTR_FRAME_SIZE
	.align		4
.L_23:
        /*0090*/ 	.byte	0x04, 0x11
        /*0092*/ 	.short	(.L_25 - .L_24)
	.align		4
.L_24:
        /*0094*/ 	.word	index@(_Z7bce_dz2PKfPKiPfi)
        /*0098*/ 	.word	0x00000000


	//----- nvinfo : EIATTR_REGCOUNT
	.align		4
.L_25:
        /*009c*/ 	.byte	0x04, 0x2f
        /*009e*/ 	.short	(.L_27 - .L_26)
	.align		4
.L_26:
        /*00a0*/ 	.word	index@(_Z13relu_backwardPfPKfi)
        /*00a4*/ 	.word	0x0000000c


	//----- nvinfo : EIATTR_FRAME_SIZE
	.align		4
.L_27:
        /*00a8*/ 	.byte	0x04, 0x11
        /*00aa*/ 	.short	(.L_29 - .L_28)
	.align		4
.L_28:
        /*00ac*/ 	.word	index@(_Z13relu_backwardPfPKfi)
        /*00b0*/ 	.word	0x00000000


	//----- nvinfo : EIATTR_REGCOUNT
	.align		4
.L_29:
        /*00b4*/ 	.byte	0x04, 0x2f
        /*00b6*/ 	.short	(.L_31 - .L_30)
	.align		4
.L_30:
        /*00b8*/ 	.word	index@(_Z16reduce_cols_meanPKfPfii)
        /*00bc*/ 	.word	0x00000020


	//----- nvinfo : EIATTR_FRAME_SIZE
	.align		4
.L_31:
        /*00c0*/ 	.byte	0x04, 0x11
        /*00c2*/ 	.short	(.L_33 - .L_32)
	.align		4
.L_32:
        /*00c4*/ 	.word	index@($__internal_0_$__cuda_sm3x_div_rn_noftz_f32_slowpath)
        /*00c8*/ 	.word	0x00000000


	//----- nvinfo : EIATTR_FRAME_SIZE
	.align		4
.L_33:
        /*00cc*/ 	.byte	0x04, 0x11
        /*00ce*/ 	.short	(.L_35 - .L_34)
	.align		4
.L_34:
        /*00d0*/ 	.word	index@(_Z16reduce_cols_meanPKfPfii)
        /*00d4*/ 	.word	0x00000000


	//----- nvinfo : EIATTR_REGCOUNT
	.align		4
.L_35:
        /*00d8*/ 	.byte	0x04, 0x2f
        /*00da*/ 	.short	(.L_37 - .L_36)
	.align		4
.L_36:
        /*00dc*/ 	.word	index@(_Z11matmul_AT_BPKfS0_Pfiii)
        /*00e0*/ 	.word	0x00000020


	//----- nvinfo : EIATTR_FRAME_SIZE
	.align		4
.L_37:
        /*00e4*/ 	.byte	0x04, 0x11
        /*00e6*/ 	.short	(.L_39 - .L_38)
	.align		4
.L_38:
        /*00e8*/ 	.word	index@(_Z11matmul_AT_BPKfS0_Pfiii)
        /*00ec*/ 	.word	0x00000000


	//----- nvinfo : EIATTR_REGCOUNT
	.align		4
.L_39:
        /*00f0*/ 	.byte	0x04, 0x2f
        /*00f2*/ 	.short	(.L_41 - .L_40)
	.align		4
.L_40:
        /*00f4*/ 	.word	index@(_Z13scale_inplacePffi)
        /*00f8*/ 	.word	0x00000008


	//----- nvinfo : EIATTR_FRAME_SIZE
	.align		4
.L_41:
        /*00fc*/ 	.byte	0x04, 0x11
        /*00fe*/ 	.short	(.L_43 - .L_42)
	.align		4
.L_42:
        /*0100*/ 	.word	index@(_Z13scale_inplacePffi)
        /*0104*/ 	.word	0x00000000


	//----- nvinfo : EIATTR_REGCOUNT
	.align		4
.L_43:
        /*0108*/ 	.byte	0x04, 0x2f
        /*010a*/ 	.short	(.L_45 - .L_44)
	.align		4
.L_44:
        /*010c*/ 	.word	index@(_Z10sgd_updatePfPKffi)
        /*0110*/ 	.word	0x0000000a


	//----- nvinfo : EIATTR_FRAME_SIZE
	.align		4
.L_45:
        /*0114*/ 	.byte	0x04, 0x11
        /*0116*/ 	.short	(.L_47 - .L_46)
	.align		4
.L_46:
        /*0118*/ 	.word	index@(_Z10sgd_updatePfPKffi)
        /*011c*/ 	.word	0x00000000


	//----- nvinfo : EIATTR_MIN_STACK_SIZE
	.align		4
.L_47:
        /*0120*/ 	.byte	0x04, 0x12
        /*0122*/ 	.short	(.L_49 - .L_48)
	.align		4
.L_48:
        /*0124*/ 	.word	index@(_Z10sgd_updatePfPKffi)
        /*0128*/ 	.word	0x00000000


	//----- nvinfo : EIATTR_MIN_STACK_SIZE
	.align		4
.L_49:
        /*012c*/ 	.byte	0x04, 0x12
        /*012e*/ 	.short	(.L_51 - .L_50)
	.align		4
.L_50:
        /*0130*/ 	.word	index@(_Z13scale_inplacePffi)
        /*0134*/ 	.word	0x00000000


	//----- nvinfo : EIATTR_MIN_STACK_SIZE
	.align		4
.L_51:
        /*0138*/ 	.byte	0x04, 0x12
        /*013a*/ 	.short	(.L_53 - .L_52)
	.align		4
.L_52:
        /*013c*/ 	.word	index@(_Z11matmul_AT_BPKfS0_Pfiii)
        /*0140*/ 	.word	0x00000000


	//----- nvinfo : EIATTR_MIN_STACK_SIZE
	.align		4
.L_53:
        /*0144*/ 	.byte	0x04, 0x12
        /*0146*/ 	.short	(.L_55 - .L_54)
	.align		4
.L_54:
        /*0148*/ 	.word	index@(_Z16reduce_cols_meanPKfPfii)
        /*014c*/ 	.word	0x00000000


	//----- nvinfo : EIATTR_MIN_STACK_SIZE
	.align		4
.L_55:
        /*0150*/ 	.byte	0x04, 0x12
        /*0152*/ 	.short	(.L_57 - .L_56)
	.align		4
.L_56:
        /*0154*/ 	.word	index@(_Z13relu_backwardPfPKfi)
        /*0158*/ 	.word	0x00000000


	//----- nvinfo : EIATTR_MIN_STACK_SIZE
	.align		4
.L_57:
        /*015c*/ 	.byte	0x04, 0x12
        /*015e*/ 	.short	(.L_59 - .L_58)
	.align		4
.L_58:
        /*0160*/ 	.word	index@(_Z7bce_dz2PKfPKiPfi)
        /*0164*/ 	.word	0x00000000


	//----- nvinfo : EIATTR_MIN_STACK_SIZE
	.align		4
.L_59:
        /*0168*/ 	.byte	0x04, 0x12
        /*016a*/ 	.short	(.L_61 - .L_60)
	.align		4
.L_60:
        /*016c*/ 	.word	index@(_Z13outer_productPKfS0_Pfii)
        /*0170*/ 	.word	0x00000000


	//----- nvinfo : EIATTR_MIN_STACK_SIZE
	.align		4
.L_61:
        /*0174*/ 	.byte	0x04, 0x12
        /*0176*/ 	.short	(.L_63 - .L_62)
	.align		4
.L_62:
        /*0178*/ 	.word	index@(_Z15sigmoid_inplacePfi)
        /*017c*/ 	.word	0x00000000


	//----- nvinfo : EIATTR_MIN_STACK_SIZE
	.align		4
.L_63:
        /*0180*/ 	.byte	0x04, 0x12
        /*0182*/ 	.short	(.L_65 - .L_64)
	.align		4
.L_64:
        /*0184*/ 	.word	index@(_Z8add_biasPfPKfii)
        /*0188*/ 	.word	0x00000000


	//----- nvinfo : EIATTR_MIN_STACK_SIZE
	.align		4
.L_65:
        /*018c*/ 	.byte	0x04, 0x12
        /*018e*/ 	.short	(.L_67 - .L_66)
	.align		4
.L_66:
        /*0190*/ 	.word	index@(_Z13add_bias_reluPfPKfii)
        /*0194*/ 	.word	0x00000000


	//----- nvinfo : EIATTR_MIN_STACK_SIZE
	.align		4
.L_67:
        /*0198*/ 	.byte	0x04, 0x12
        /*019a*/ 	.short	(.L_69 - .L_68)
	.align		4
.L_68:
        /*019c*/ 	.word	index@(_Z6matmulPKfS0_Pfiii)
        /*01a0*/ 	.word	0x00000000
.L_69:


//--------------------- .nv.compat                --------------------------
	.section	.nv.compat,"",@"SHT_CUDA_COMPAT_INFO"
	.align	4
        /*0000*/ 	.byte	0x02, 0x09, 0x00, 0x00, 0x02, 0x02, 0x01, 0x00, 0x02, 0x05, 0x05, 0x00, 0x03, 0x07, 0x01, 0x01
        /*0010*/ 	.byte	0x02, 0x03, 0x00, 0x00, 0x02, 0x06, 0x01, 0x00, 0x04, 0x0b, 0x08, 0x00, 0x01, 0x00, 0x00, 0x00
        /*0020*/ 	.byte	0x00, 0x00, 0x00, 0x00


//--------------------- .nv.info._Z10sgd_updatePfPKffi --------------------------
	.section	.nv.info._Z10sgd_updatePfPKffi,"",@"SHT_CUDA_INFO"
	.sectionflags	@""
	.align	4


	//----- nvinfo : EIATTR_CUDA_API_VERSION
	.align		4
        /*0000*/ 	.byte	0x04, 0x37
        /*0002*/ 	.short	(.L_71 - .L_70)
.L_70:
        /*0004*/ 	.word	0x00000082


	//----- nvinfo : EIATTR_KPARAM_INFO
	.align		4
.L_71:
        /*0008*/ 	.byte	0x04, 0x17
        /*000a*/ 	.short	(.L_73 - .L_72)
.L_72:
        /*000c*/ 	.word	0x00000000
        /*0010*/ 	.short	0x0003
        /*0012*/ 	.short	0x0014
        /*0014*/ 	.byte	0x00, 0xf0, 0x11, 0x00


	//----- nvinfo : EIATTR_KPARAM_INFO
	.align		4
.L_73:
        /*0018*/ 	.byte	0x04, 0x17
        /*001a*/ 	.short	(.L_75 - .L_74)
.L_74:
        /*001c*/ 	.word	0x00000000
        /*0020*/ 	.short	0x0002
        /*0022*/ 	.short	0x0010
        /*0024*/ 	.byte	0x00, 0xf0, 0x11, 0x00


	//----- nvinfo : EIATTR_KPARAM_INFO
	.align		4
.L_75:
        /*0028*/ 	.byte	0x04, 0x17
        /*002a*/ 	.short	(.L_77 - .L_76)
.L_76:
        /*002c*/ 	.word	0x00000000
        /*0030*/ 	.short	0x0001
        /*0032*/ 	.short	0x0008
        /*0034*/ 	.byte	0x00, 0xf5, 0x21, 0x00


	//----- nvinfo : EIATTR_KPARAM_INFO
	.align		4
.L_77:
        /*0038*/ 	.byte	0x04, 0x17
        /*003a*/ 	.short	(.L_79 - .L_78)
.L_78:
        /*003c*/ 	.word	0x00000000
        /*0040*/ 	.short	0x0000
        /*0042*/ 	.short	0x0000
        /*0044*/ 	.byte	0x00, 0xf5, 0x21, 0x00


	//----- nvinfo : EIATTR_SPARSE_MMA_MASK
	.align		4
.L_79:
        /*0048*/ 	.byte	0x03, 0x50
        /*004a*/ 	.short	0x0000


	//----- nvinfo : EIATTR_MAXREG_COUNT
	.align		4
        /*004c*/ 	.byte	0x03, 0x1b
        /*004e*/ 	.short	0x00ff


	//----- nvinfo : EIATTR_MERCURY_ISA_VERSION
	.align		4
        /*0050*/ 	.byte	0x03, 0x5f
        /*0052*/ 	.short	0x0101


	//----- nvinfo : EIATTR_VRC_CTA_INIT_COUNT
	.align		4
        /*0054*/ 	.byte	0x02, 0x4a
	.zero		1
	.zero		1


	//----- nvinfo : EIATTR_EXIT_INSTR_OFFSETS
	.align		4
        /*0058*/ 	.byte	0x04, 0x1c
        /*005a*/ 	.short	(.L_81 - .L_80)


	//   ....[0]....
.L_80:
        /*005c*/ 	.word	0x00000070


	//   ....[1]....
        /*0060*/ 	.word	0x00000120


	//----- nvinfo : EIATTR_CBANK_PARAM_SIZE
	.align		4
.L_81:
        /*0064*/ 	.byte	0x03, 0x19
        /*0066*/ 	.short	0x0018


	//----- nvinfo : EIATTR_PARAM_CBANK
	.align		4
        /*0068*/ 	.byte	0x04, 0x0a
        /*006a*/ 	.short	(.L_83 - .L_82)
	.align		4
.L_82:
        /*006c*/ 	.word	index@(.nv.constant0._Z10sgd_updatePfPKffi)
        /*0070*/ 	.short	0x0380
        /*0072*/ 	.short	0x0018


	//----- nvinfo : EIATTR_SW_WAR
	.align		4
.L_83:
        /*0074*/ 	.byte	0x04, 0x36
        /*0076*/ 	.short	(.L_85 - .L_84)
.L_84:
        /*0078*/ 	.word	0x00000008
.L_85:


//--------------------- .nv.info._Z13scale_inplacePffi --------------------------
	.section	.nv.info._Z13scale_inplacePffi,"",@"SHT_CUDA_INFO"
	.sectionflags	@""
	.align	4


	//----- nvinfo : EIATTR_CUDA_API_VERSION
	.align		4
        /*0000*/ 	.byte	0x04, 0x37
        /*0002*/ 	.short	(.L_87 - .L_86)
.L_86:
        /*0004*/ 	.word	0x00000082


	//----- nvinfo : EIATTR_KPARAM_INFO
	.align		4
.L_87:
        /*0008*/ 	.byte	0x04, 0x17
        /*000a*/ 	.short	(.L_89 - .L_88)
.L_88:
        /*000c*/ 	.word	0x00000000
        /*0010*/ 	.short	0x0002
        /*0012*/ 	.short	0x000c
        /*0014*/ 	.byte	0x00, 0xf0, 0x11, 0x00


	//----- nvinfo : EIATTR_KPARAM_INFO
	.align		4
.L_89:
        /*0018*/ 	.byte	0x04, 0x17
        /*001a*/ 	.short	(.L_91 - .L_90)
.L_90:
        /*001c*/ 	.word	0x00000000
        /*0020*/ 	.short	0x0001
        /*0022*/ 	.short	0x0008
        /*0024*/ 	.byte	0x00, 0xf0, 0x11, 0x00


	//----- nvinfo : EIATTR_KPARAM_INFO
	.align		4
.L_91:
        /*0028*/ 	.byte	0x04, 0x17
        /*002a*/ 	.short	(.L_93 - .L_92)
.L_92:
        /*002c*/ 	.word	0x00000000
        /*0030*/ 	.short	0x0000
        /*0032*/ 	.short	0x0000
        /*0034*/ 	.byte	0x00, 0xf5, 0x21, 0x00


	//----- nvinfo : EIATTR_SPARSE_MMA_MASK
	.align		4
.L_93:
        /*0038*/ 	.byte	0x03, 0x50
        /*003a*/ 	.short	0x0000


	//----- nvinfo : EIATTR_MAXREG_COUNT
	.align		4
        /*003c*/ 	.byte	0x03, 0x1b
        /*003e*/ 	.short	0x00ff


	//----- nvinfo : EIATTR_MERCURY_ISA_VERSION
	.align		4
        /*0040*/ 	.byte	0x03, 0x5f
        /*0042*/ 	.short	0x0101


	//----- nvinfo : EIATTR_VRC_CTA_INIT_COUNT
	.align		4
        /*0044*/ 	.byte	0x02, 0x4a
	.zero		1
	.zero		1


	//----- nvinfo : EIATTR_EXIT_INSTR_OFFSETS
	.align		4
        /*0048*/ 	.byte	0x04, 0x1c
        /*004a*/ 	.short	(.L_95 - .L_94)


	//   ....[0]....
.L_94:
        /*004c*/ 	.word	0x00000070


	//   ....[1]....
        /*0050*/ 	.word	0x000000f0


	//----- nvinfo : EIATTR_CBANK_PARAM_SIZE
	.align		4
.L_95:
        /*0054*/ 	.byte	0x03, 0x19
        /*0056*/ 	.short	0x0010


	//----- nvinfo : EIATTR_PARAM_CBANK
	.align		4
        /*0058*/ 	.byte	0x04, 0x0a
        /*005a*/ 	.short	(.L_97 - .L_96)
	.align		4
.L_96:
        /*005c*/ 	.word	index@(.nv.constant0._Z13scale_inplacePffi)
        /*0060*/ 	.short	0x0380
        /*0062*/ 	.short	0x0010


	//----- nvinfo : EIATTR_SW_WAR
	.align		4
.L_97:
        /*0064*/ 	.byte	0x04, 0x36
        /*0066*/ 	.short	(.L_99 - .L_98)
.L_98:
        /*0068*/ 	.word	0x00000008
.L_99:


//--------------------- .nv.info._Z11matmul_AT_BPKfS0_Pfiii --------------------------
	.section	.nv.info._Z11matmul_AT_BPKfS0_Pfiii,"",@"SHT_CUDA_INFO"
	.sectionflags	@""
	.align	4


	//----- nvinfo : EIATTR_CUDA_API_VERSION
	.align		4
        /*0000*/ 	.byte	0x04, 0x37
        /*0002*/ 	.short	(.L_101 - .L_100)
.L_100:
        /*0004*/ 	.word	0x00000082


	//----- nvinfo : EIATTR_KPARAM_INFO
	.align		4
.L_101:
        /*0008*/ 	.byte	0x04, 0x17
        /*000a*/ 	.short	(.L_103 - .L_102)
.L_102:
        /*000c*/ 	.word	0x00000000
        /*0010*/ 	.short	0x0005
        /*0012*/ 	.short	0x0020
        /*0014*/ 	.byte	0x00, 0xf0, 0x11, 0x00


	//----- nvinfo : EIATTR_KPARAM_INFO
	.align		4
.L_103:
        /*0018*/ 	.byte	0x04, 0x17
        /*001a*/ 	.short	(.L_105 - .L_104)
.L_104:
        /*001c*/ 	.word	0x00000000
        /*0020*/ 	.short	0x0004
        /*0022*/ 	.short	0x001c
        /*0024*/ 	.byte	0x00, 0xf0, 0x11, 0x00


	//----- nvinfo : EIATTR_KPARAM_INFO
	.align		4
.L_105:
        /*0028*/ 	.byte	0x04, 0x17
        /*002a*/ 	.short	(.L_107 - .L_106)
.L_106:
        /*002c*/ 	.word	0x00000000
        /*0030*/ 	.short	0x0003
        /*0032*/ 	.short	0x0018
        /*0034*/ 	.byte	0x00, 0xf0, 0x11, 0x00


	//----- nvinfo : EIATTR_KPARAM_INFO
	.align		4
.L_107:
        /*0038*/ 	.byte	0x04, 0x17
        /*003a*/ 	.short	(.L_109 - .L_108)
.L_108:
        /*003c*/ 	.word	0x00000000
        /*0040*/ 	.short	0x0002
        /*0042*/ 	.short	0x0010
        /*0044*/ 	.byte	0x00, 0xf5, 0x21, 0x00


	//----- nvinfo : EIATTR_KPARAM_INFO
	.align		4
.L_109:
        /*0048*/ 	.byte	0x04, 0x17
        /*004a*/ 	.short	(.L_111 - .L_110)
.L_110:
        /*004c*/ 	.word	0x00000000
        /*0050*/ 	.short	0x0001
        /*0052*/ 	.short	0x0008
        /*0054*/ 	.byte	0x00, 0xf5, 0x21, 0x00


	//----- nvinfo : EIATTR_KPARAM_INFO
	.align		4
.L_111:
        /*0058*/ 	.byte	0x04, 0x17
        /*005a*/ 	.short	(.L_113 - .L_112)
.L_112:
        /*005c*/ 	.word	0x00000000
        /*0060*/ 	.short	0x0000
        /*0062*/ 	.short	0x0000
        /*0064*/ 	.byte	0x00, 0xf5, 0x21, 0x00


	//----- nvinfo : EIATTR_SPARSE_MMA_MASK
	.align		4
.L_113:
        /*0068*/ 	.byte	0x03, 0x50
        /*006a*/ 	.short	0x0000


	//----- nvinfo : EIATTR_MAXREG_COUNT
	.align		4
        /*006c*/ 	.byte	0x03, 0x1b
        /*006e*/ 	.short	0x00ff


	//----- nvinfo : EIATTR_MERCURY_ISA_VERSION
	.align		4
        /*0070*/ 	.byte	0x03, 0x5f
        /*0072*/ 	.short	0x0101


	//----- nvinfo : EIATTR_VRC_CTA_INIT_COUNT
	.align		4
        /*0074*/ 	.byte	0x02, 0x4a
	.zero		1
	.zero		1


	//----- nvinfo : EIATTR_EXIT_INSTR_OFFSETS
	.align		4
        /*0078*/ 	.byte	0x04, 0x1c
        /*007a*/ 	.short	(.L_115 - .L_114)


	//   ....[0]....
.L_114:
        /*007c*/ 	.word	0x000000d0


	//   ....[1]....
        /*0080*/ 	.word	0x000008b0


	//----- nvinfo : EIATTR_CBANK_PARAM_SIZE
	.align		4
.L_115:
        /*0084*/ 	.byte	0x03, 0x19
        /*0086*/ 	.short	0x0024


	//----- nvinfo : EIATTR_PARAM_CBANK
	.align		4
        /*0088*/ 	.byte	0x04, 0x0a
        /*008a*/ 	.short	(.L_117 - .L_116)
	.align		4
.L_116:
        /*008c*/ 	.word	index@(.nv.constant0._Z11matmul_AT_BPKfS0_Pfiii)
        /*0090*/ 	.short	0x0380
        /*0092*/ 	.short	0x0024


	//----- nvinfo : EIATTR_SW_WAR
	.align		4
.L_117:
        /*0094*/ 	.byte	0x04, 0x36
        /*0096*/ 	.short	(.L_119 - .L_118)
.L_118:
        /*0098*/ 	.word	0x00000008
.L_119:


//--------------------- .nv.info._Z16reduce_cols_meanPKfPfii --------------------------
	.section	.nv.info._Z16reduce_cols_meanPKfPfii,"",@"SHT_CUDA_INFO"
	.sectionflags	@""
	.align	4


	//----- nvinfo : EIATTR_CUDA_API_VERSION
	.align		4
        /*0000*/ 	.byte	0x04, 0x37
        /*0002*/ 	.short	(.L_121 - .L_120)
.L_120:
        /*0004*/ 	.word	0x00000082


	//----- nvinfo : EIATTR_KPARAM_INFO
	.align		4
.L_121:
        /*0008*/ 	.byte	0x04, 0x17
        /*000a*/ 	.short	(.L_123 - .L_122)
.L_122:
        /*000c*/ 	.word	0x00000000
        /*0010*/ 	.short	0x0003
        /*0012*/ 	.short	0x0014
        /*0014*/ 	.byte	0x00, 0xf0, 0x11, 0x00


	//----- nvinfo : EIATTR_KPARAM_INFO
	.align		4
.L_123:
        /*0018*/ 	.byte	0x04, 0x17
        /*001a*/ 	.short	(.L_125 - .L_124)
.L_124:
        /*001c*/ 	.word	0x00000000
        /*0020*/ 	.short	0x0002
        /*0022*/ 	.short	0x0010
        /*0024*/ 	.byte	0x00, 0xf0, 0x11, 0x00


	//----- nvinfo : EIATTR_KPARAM_INFO
	.align		4
.L_125:
        /*0028*/ 	.byte	0x04, 0x17
        /*002a*/ 	.short	(.L_127 - .L_126)
.L_126:
        /*002c*/ 	.word	0x00000000
        /*0030*/ 	.short	0x0001
        /*0032*/ 	.short	0x0008
        /*0034*/ 	.byte	0x00, 0xf5, 0x21, 0x00


	//----- nvinfo : EIATTR_KPARAM_INFO
	.align		4
.L_127:
        /*0038*/ 	.byte	0x04, 0x17
        /*003a*/ 	.short	(.L_129 - .L_128)
.L_128:
        /*003c*/ 	.word	0x00000000
        /*0040*/ 	.short	0x0000
        /*0042*/ 	.short	0x0000
        /*0044*/ 	.byte	0x00, 0xf5, 0x21, 0x00


	//----- nvinfo : EIATTR_SPARSE_MMA_MASK
	.align		4
.L_129:
        /*0048*/ 	.byte	0x03, 0x50
        /*004a*/ 	.short	0x0000


	//----- nvinfo : EIATTR_MAXREG_COUNT
	.align		4
        /*004c*/ 	.byte	0x03, 0x1b
        /*004e*/ 	.short	0x00ff


	//----- nvinfo : EIATTR_MERCURY_ISA_VERSION
	.align		4
        /*0050*/ 	.byte	0x03, 0x5f
        /*0052*/ 	.short	0x0101


	//----- nvinfo : EIATTR_VRC_CTA_INIT_COUNT
	.align		4
        /*0054*/ 	.byte	0x02, 0x4a
	.zero		1
	.zero		1


	//----- nvinfo : EIATTR_EXIT_INSTR_OFFSETS
	.align		4
        /*0058*/ 	.byte	0x04, 0x1c
        /*005a*/ 	.short	(.L_131 - .L_130)


	//   ....[0]....
.L_130:
        /*005c*/ 	.word	0x00000070


	//   ....[1]....
        /*0060*/ 	.word	0x000009d0


	//----- nvinfo : EIATTR_CRS_STACK_SIZE
	.align		4
.L_131:
        /*0064*/ 	.byte	0x04, 0x1e
        /*0066*/ 	.short	(.L_133 - .L_132)
.L_132:
        /*0068*/ 	.word	0x00000000


	//----- nvinfo : EIATTR_CBANK_PARAM_SIZE
	.align		4
.L_133:
        /*006c*/ 	.byte	0x03, 0x19
        /*006e*/ 	.short	0x0018


	//----- nvinfo : EIATTR_PARAM_CBANK
	.align		4
        /*0070*/ 	.byte	0x04, 0x0a
        /*0072*/ 	.short	(.L_135 - .L_134)
	.align		4
.L_134:
        /*0074*/ 	.word	index@(.nv.constant0._Z16reduce_cols_meanPKfPfii)
        /*0078*/ 	.short	0x0380
        /*007a*/ 	.short	0x0018


	//----- nvinfo : EIATTR_SW_WAR
	.align		4
.L_135:
        /*007c*/ 	.byte	0x04, 0x36
        /*007e*/ 	.short	(.L_137 - .L_136)
.L_136:
        /*0080*/ 	.word	0x00000008
.L_137:


//--------------------- .nv.info._Z13relu_backwardPfPKfi --------------------------
	.section	.nv.info._Z13relu_backwardPfPKfi,"",@"SHT_CUDA_INFO"
	.sectionflags	@""
	.align	4


	//----- nvinfo : EIATTR_CUDA_API_VERSION
	.align		4
        /*0000*/ 	.byte	0x04, 0x37
        /*0002*/ 	.short	(.L_139 - .L_138)
.L_138:
        /*0004*/ 	.word	0x00000082


	//----- nvinfo : EIATTR_KPARAM_INFO
	.align		4
.L_139:
        /*0008*/ 	.byte	0x04, 0x17
        /*000a*/ 	.short	(.L_141 - .L_140)
.L_140:
        /*000c*/ 	.word	0x00000000
        /*0010*/ 	.short	0x0002
        /*0012*/ 	.short	0x0010
        /*0014*/ 	.byte	0x00, 0xf0, 0x11, 0x00


	//----- nvinfo : EIATTR_KPARAM_INFO
	.align		4
.L_141:
        /*0018*/ 	.byte	0x04, 0x17
        /*001a*/ 	.short	(.L_143 - .L_142)
.L_142:
        /*001c*/ 	.word	0x00000000
        /*0020*/ 	.short	0x0001
        /*0022*/ 	.short	0x0008
        /*0024*/ 	.byte	0x00, 0xf5, 0x21, 0x00


	//----- nvinfo : EIATTR_KPARAM_INFO
	.align		4
.L_143:
        /*0028*/ 	.byte	0x04, 0x17
        /*002a*/ 	.short	(.L_145 - .L_144)
.L_144:
        /*002c*/ 	.word	0x00000000
        /*0030*/ 	.short	0x0000
        /*0032*/ 	.short	0x0000
        /*0034*/ 	.byte	0x00, 0xf5, 0x21, 0x00


	//----- nvinfo : EIATTR_SPARSE_MMA_MASK
	.align		4
.L_145:
        /*0038*/ 	.byte	0x03, 0x50
        /*003a*/ 	.short	0x0000


	//----- nvinfo : EIATTR_MAXREG_COUNT
	.align		4
        /*003c*/ 	.byte	0x03, 0x1b
        /*003e*/ 	.short	0x00ff


	//----- nvinfo : EIATTR_MERCURY_ISA_VERSION
	.align		4
        /*0040*/ 	.byte	0x03, 0x5f
        /*0042*/ 	.short	0x0101


	//----- nvinfo : EIATTR_VRC_CTA_INIT_COUNT
	.align		4
        /*0044*/ 	.byte	0x02, 0x4a
	.zero		1
	.zero		1


	//----- nvinfo : EIATTR_EXIT_INSTR_OFFSETS
	.align		4
        /*0048*/ 	.byte	0x04, 0x1c
        /*004a*/ 	.short	(.L_147 - .L_146)


	//   ....[0]....
.L_146:
        /*004c*/ 	.word	0x00000070


	//   ....[1]....
        /*0050*/ 	.word	0x00000150


	//----- nvinfo : EIATTR_CRS_STACK_SIZE
	.align		4
.L_147:
        /*0054*/ 	.byte	0x04, 0x1e
        /*0056*/ 	.short	(.L_149 - .L_148)
.L_148:
        /*0058*/ 	.word	0x00000000


	//----- nvinfo : EIATTR_CBANK_PARAM_SIZE
	.align		4
.L_149:
        /*005c*/ 	.byte	0x03, 0x19
        /*005e*/ 	.short	0x0014


	//----- nvinfo : EIATTR_PARAM_CBANK
	.align		4
        /*0060*/ 	.byte	0x04, 0x0a
        /*0062*/ 	.short	(.L_151 - .L_150)
	.align		4
.L_150:
        /*0064*/ 	.word	index@(.nv.constant0._Z13relu_backwardPfPKfi)
        /*0068*/ 	.short	0x0380
        /*006a*/ 	.short	0x0014


	//----- nvinfo : EIATTR_SW_WAR
	.align		4
.L_151:
        /*006c*/ 	.byte	0x04, 0x36
        /*006e*/ 	.short	(.L_153 - .L_152)
.L_152:
        /*0070*/ 	.word	0x00000008
.L_153:


//--------------------- .nv.info._Z7bce_dz2PKfPKiPfi --------------------------
	.section	.nv.info._Z7bce_dz2PKfPKiPfi,"",@"SHT_CUDA_INFO"
	.sectionflags	@""
	.align	4


	//----- nvinfo : EIATTR_CUDA_API_VERSION
	.align		4
        /*0000*/ 	.byte	0x04, 0x37
        /*0002*/ 	.short	(.L_155 - .L_154)
.L_154:
        /*0004*/ 	.word	0x00000082


	//----- nvinfo : EIATTR_KPARAM_INFO
	.align		4
.L_155:
        /*0008*/ 	.byte	0x04, 0x17
        /*000a*/ 	.short	(.L_157 - .L_156)
.L_156:
        /*000c*/ 	.word	0x00000000
        /*0010*/ 	.short	0x0003
        /*0012*/ 	.short	0x0018
        /*0014*/ 	.byte	0x00, 0xf0, 0x11, 0x00


	//----- nvinfo : EIATTR_KPARAM_INFO
	.align		4
.L_157:
        /*0018*/ 	.byte	0x04, 0x17
        /*001a*/ 	.short	(.L_159 - .L_158)
.L_158:
        /*001c*/ 	.word	0x00000000
        /*0020*/ 	.short	0x0002
        /*0022*/ 	.short	0x0010
        /*0024*/ 	.byte	0x00, 0xf5, 0x21, 0x00


	//----- nvinfo : EIATTR_KPARAM_INFO
	.align		4
.L_159:
        /*0028*/ 	.byte	0x04, 0x17
        /*002a*/ 	.short	(.L_161 - .L_160)
.L_160:
        /*002c*/ 	.word	0x00000000
        /*0030*/ 	.short	0x0001
        /*0032*/ 	.short	0x0008
        /*0034*/ 	.byte	0x00, 0xf5, 0x21, 0x00


	//----- nvinfo : EIATTR_KPARAM_INFO
	.align		4
.L_161:
        /*0038*/ 	.byte	0x04, 0x17
        /*003a*/ 	.short	(.L_163 - .L_162)
.L_162:
        /*003c*/ 	.word	0x00000000
        /*0040*/ 	.short	0x0000
        /*0042*/ 	.short	0x0000
        /*0044*/ 	.byte	0x00, 0xf5, 0x21, 0x00


	//----- nvinfo : EIATTR_SPARSE_MMA_MASK
	.align		4
.L_163:
        /*0048*/ 	.byte	0x03, 0x50
        /*004a*/ 	.short	0x0000


	//----- nvinfo : EIATTR_MAXREG_COUNT
	.align		4
        /*004c*/ 	.byte	0x03, 0x1b
        /*004e*/ 	.short	0x00ff


	//----- nvinfo : EIATTR_MERCURY_ISA_VERSION
	.align		4
        /*0050*/ 	.byte	0x03, 0x5f
        /*0052*/ 	.short	0x0101


	//----- nvinfo : EIATTR_VRC_CTA_INIT_COUNT
	.align		4
        /*0054*/ 	.byte	0x02, 0x4a
	.zero		1
	.zero		1


	//----- nvinfo : EIATTR_EXIT_INSTR_OFFSETS
	.align		4
        /*0058*/ 	.byte	0x04, 0x1c
        /*005a*/ 	.short	(.L_165 - .L_164)


	//   ....[0]....
.L_164:
        /*005c*/ 	.word	0x00000070


	//   ....[1]....
        /*0060*/ 	.word	0x00000140


	//----- nvinfo : EIATTR_CBANK_PARAM_SIZE
	.align		4
.L_165:
        /*0064*/ 	.byte	0x03, 0x19
        /*0066*/ 	.short	0x001c


	//----- nvinfo : EIATTR_PARAM_CBANK
	.align		4
        /*0068*/ 	.byte	0x04, 0x0a
        /*006a*/ 	.short	(.L_167 - .L_166)
	.align		4
.L_166:
        /*006c*/ 	.word	index@(.nv.constant0._Z7bce_dz2PKfPKiPfi)
        /*0070*/ 	.short	0x0380
        /*0072*/ 	.short	0x001c


	//----- nvinfo : EIATTR_SW_WAR
	.align		4
.L_167:
        /*0074*/ 	.byte	0x04, 0x36
        /*0076*/ 	.short	(.L_169 - .L_168)
.L_168:
        /*0078*/ 	.word	0x00000008
.L_169:


//--------------------- .nv.info._Z13outer_productPKfS0_Pfii --------------------------
	.section	.nv.info._Z13outer_productPKfS0_Pfii,"",@"SHT_CUDA_INFO"
	.sectionflags	@""
	.align	4


	//----- nvinfo : EIATTR_CUDA_API_VERSION
	.align		4
        /*0000*/ 	.byte	0x04, 0x37
        /*0002*/ 	.short	(.L_171 - .L_170)
.L_170:
        /*0004*/ 	.word	0x00000082


	//----- nvinfo : EIATTR_KPARAM_INFO
	.align		4
.L_171:
        /*0008*/ 	.byte	0x04, 0x17
        /*000a*/ 	.short	(.L_173 - .L_172)
.L_172:
        /*000c*/ 	.word	0x00000000
        /*0010*/ 	.short	0x0004
        /*0012*/ 	.short	0x001c
        /*0014*/ 	.byte	0x00, 0xf0, 0x11, 0x00


	//----- nvinfo : EIATTR_KPARAM_INFO
	.align		4
.L_173:
        /*0018*/ 	.byte	0x04, 0x17
        /*001a*/ 	.short	(.L_175 - .L_174)
.L_174:
        /*001c*/ 	.word	0x00000000
        /*0020*/ 	.short	0x0003
        /*0022*/ 	.short	0x0018
        /*0024*/ 	.byte	0x00, 0xf0, 0x11, 0x00


	//----- nvinfo : EIATTR_KPARAM_INFO
	.align		4
.L_175:
        /*0028*/ 	.byte	0x04, 0x17
        /*002a*/ 	.short	(.L_177 - .L_176)
.L_176:
        /*002c*/ 	.word	0x00000000
        /*0030*/ 	.short	0x0002
        /*0032*/ 	.short	0x0010
        /*0034*/ 	.byte	0x00, 0xf5, 0x21, 0x00


	//----- nvinfo : EIATTR_KPARAM_INFO
	.align		4
.L_177:
        /*0038*/ 	.byte	0x04, 0x17
        /*003a*/ 	.short	(.L_179 - .L_178)
.L_178:
        /*003c*/ 	.word	0x00000000
        /*0040*/ 	.short	0x0001
        /*0042*/ 	.short	0x0008
        /*0044*/ 	.byte	0x00, 0xf5, 0x21, 0x00


	//----- nvinfo : EIATTR_KPARAM_INFO
	.align		4
.L_179:
        /*0048*/ 	.byte	0x04, 0x17
        /*004a*/ 	.short	(.L_181 - .L_180)
.L_180:
        /*004c*/ 	.word	0x00000000
        /*0050*/ 	.short	0x0000
        /*0052*/ 	.short	0x0000
        /*0054*/ 	.byte	0x00, 0xf5, 0x21, 0x00


	//----- nvinfo : EIATTR_SPARSE_MMA_MASK
	.align		4
.L_181:
        /*0058*/ 	.byte	0x03, 0x50
        /*005a*/ 	.short	0x0000


	//----- nvinfo : EIATTR_MAXREG_COUNT
	.align		4
        /*005c*/ 	.byte	0x03, 0x1b
        /*005e*/ 	.short	0x00ff


	//----- nvinfo : EIATTR_MERCURY_ISA_VERSION
	.align		4
        /*0060*/ 	.byte	0x03, 0x5f
        /*0062*/ 	.short	0x0101


	//----- nvinfo : EIATTR_VRC_CTA_INIT_COUNT
	.align		4
        /*0064*/ 	.byte	0x02, 0x4a
	.zero		1
	.zero		1


	//----- nvinfo : EIATTR_EXIT_INSTR_OFFSETS
	.align		4
        /*0068*/ 	.byte	0x04, 0x1c
        /*006a*/ 	.short	(.L_183 - .L_182)


	//   ....[0]....
.L_182:
        /*006c*/ 	.word	0x000000c0


	//   ....[1]....
        /*0070*/ 	.word	0x00000190


	//----- nvinfo : EIATTR_CBANK_PARAM_SIZE
	.align		4
.L_183:
        /*0074*/ 	.byte	0x03, 0x19
        /*0076*/ 	.short	0x0020


	//----- nvinfo : EIATTR_PARAM_CBANK
	.align		4
        /*0078*/ 	.byte	0x04, 0x0a
        /*007a*/ 	.short	(.L_185 - .L_184)
	.align		4
.L_184:
        /*007c*/ 	.word	index@(.nv.constant0._Z13outer_productPKfS0_Pfii)
        /*0080*/ 	.short	0x0380
        /*0082*/ 	.short	0x0020


	//----- nvinfo : EIATTR_SW_WAR
	.align		4
.L_185:
        /*0084*/ 	.byte	0x04, 0x36
        /*0086*/ 	.short	(.L_187 - .L_186)
.L_186:
        /*0088*/ 	.word	0x00000008
.L_187:


//--------------------- .nv.info._Z15sigmoid_inplacePfi --------------------------
	.section	.nv.info._Z15sigmoid_inplacePfi,"",@"SHT_CUDA_INFO"
	.sectionflags	@""
	.align	4


	//----- nvinfo : EIATTR_CUDA_API_VERSION
	.align		4
        /*0000*/ 	.byte	0x04, 0x37
        /*0002*/ 	.short	(.L_189 - .L_188)
.L_188:
        /*0004*/ 	.word	0x00000082


	//----- nvinfo : EIATTR_KPARAM_INFO
	.align		4
.L_189:
        /*0008*/ 	.byte	0x04, 0x17
        /*000a*/ 	.short	(.L_191 - .L_190)
.L_190:
        /*000c*/ 	.word	0x00000000
        /*0010*/ 	.short	0x0001
        /*0012*/ 	.short	0x0008
        /*0014*/ 	.byte	0x00, 0xf0, 0x11, 0x00


	//----- nvinfo : EIATTR_KPARAM_INFO
	.align		4
.L_191:
        /*0018*/ 	.byte	0x04, 0x17
        /*001a*/ 	.short	(.L_193 - .L_192)
.L_192:
        /*001c*/ 	.word	0x00000000
        /*0020*/ 	.short	0x0000
        /*0022*/ 	.short	0x0000
        /*0024*/ 	.byte	0x00, 0xf5, 0x21, 0x00


	//----- nvinfo : EIATTR_SPARSE_MMA_MASK
	.align		4
.L_193:
        /*0028*/ 	.byte	0x03, 0x50
        /*002a*/ 	.short	0x0000


	//----- nvinfo : EIATTR_MAXREG_COUNT
	.align		4
        /*002c*/ 	.byte	0x03, 0x1b
        /*002e*/ 	.short	0x00ff


	//----- nvinfo : EIATTR_MERCURY_ISA_VERSION
	.align		4
        /*0030*/ 	.byte	0x03, 0x5f
        /*0032*/ 	.short	0x0101


	//----- nvinfo : EIATTR_VRC_CTA_INIT_COUNT
	.align		4
        /*0034*/ 	.byte	0x02, 0x4a
	.zero		1
	.zero		1


	//----- nvinfo : EIATTR_EXIT_INSTR_OFFSETS
	.align		4
        /*0038*/ 	.byte	0x04, 0x1c
        /*003a*/ 	.short	(.L_195 - .L_194)


	//   ....[0]....
.L_194:
        /*003c*/ 	.word	0x00000070


	//   ....[1]....
        /*0040*/ 	.word	0x00000240


	//----- nvinfo : EIATTR_CRS_STACK_SIZE
	.align		4
.L_195:
        /*0044*/ 	.byte	0x04, 0x1e
        /*0046*/ 	.short	(.L_197 - .L_196)
.L_196:
        /*0048*/ 	.word	0x00000000


	//----- nvinfo : EIATTR_CBANK_PARAM_SIZE
	.align		4
.L_197:
        /*004c*/ 	.byte	0x03, 0x19
        /*004e*/ 	.short	0x000c


	//----- nvinfo : EIATTR_PARAM_CBANK
	.align		4
        /*0050*/ 	.byte	0x04, 0x0a
        /*0052*/ 	.short	(.L_199 - .L_198)
	.align		4
.L_198:
        /*0054*/ 	.word	index@(.nv.constant0._Z15sigmoid_inplacePfi)
        /*0058*/ 	.short	0x0380
        /*005a*/ 	.short	0x000c


	//----- nvinfo : EIATTR_SW_WAR
	.align		4
.L_199:
        /*005c*/ 	.byte	0x04, 0x36
        /*005e*/ 	.short	(.L_201 - .L_200)
.L_200:
        /*0060*/ 	.word	0x00000008
.L_201:


//--------------------- .nv.info._Z8add_biasPfPKfii --------------------------
	.section	.nv.info._Z8add_biasPfPKfii,"",@"SHT_CUDA_INFO"
	.sectionflags	@""
	.align	4


	//----- nvinfo : EIATTR_CUDA_API_VERSION
	.align		4
        /*0000*/ 	.byte	0x04, 0x37
        /*0002*/ 	.short	(.L_203 - .L_202)
.L_202:
        /*0004*/ 	.word	0x00000082


	//----- nvinfo : EIATTR_KPARAM_INFO
	.align		4
.L_203:
        /*0008*/ 	.byte	0x04, 0x17
        /*000a*/ 	.short	(.L_205 - .L_204)
.L_204:
        /*000c*/ 	.word	0x00000000
        /*0010*/ 	.short	0x0003
        /*0012*/ 	.short	0x0014
        /*0014*/ 	.byte	0x00, 0xf0, 0x11, 0x00


	//----- nvinfo : EIATTR_KPARAM_INFO
	.align		4
.L_205:
        /*0018*/ 	.byte	0x04, 0x17
        /*001a*/ 	.short	(.L_207 - .L_206)
.L_206:
        /*001c*/ 	.word	0x00000000
        /*0020*/ 	.short	0x0002
        /*0022*/ 	.short	0x0010
        /*0024*/ 	.byte	0x00, 0xf0, 0x11, 0x00


	//----- nvinfo : EIATTR_KPARAM_INFO
	.align		4
.L_207:
        /*0028*/ 	.byte	0x04, 0x17
        /*002a*/ 	.short	(.L_209 - .L_208)
.L_208:
        /*002c*/ 	.word	0x00000000
        /*0030*/ 	.short	0x0001
        /*0032*/ 	.short	0x0008
        /*0034*/ 	.byte	0x00, 0xf5, 0x21, 0x00


	//----- nvinfo : EIATTR_KPARAM_INFO
	.align		4
.L_209:
        /*0038*/ 	.byte	0x04, 0x17
        /*003a*/ 	.short	(.L_211 - .L_210)
.L_210:
        /*003c*/ 	.word	0x00000000
        /*0040*/ 	.short	0x0000
        /*0042*/ 	.short	0x0000
        /*0044*/ 	.byte	0x00, 0xf5, 0x21, 0x00


	//----- nvinfo : EIATTR_SPARSE_MMA_MASK
	.align		4
.L_211:
        /*0048*/ 	.byte	0x03, 0x50
        /*004a*/ 	.short	0x0000


	//----- nvinfo : EIATTR_MAXREG_COUNT
	.align		4
        /*004c*/ 	.byte	0x03, 0x1b
        /*004e*/ 	.short	0x00ff


	//----- nvinfo : EIATTR_MERCURY_ISA_VERSION
	.align		4
        /*0050*/ 	.byte	0x03, 0x5f
        /*0052*/ 	.short	0x0101


	//----- nvinfo : EIATTR_VRC_CTA_INIT_COUNT
	.align		4
        /*0054*/ 	.byte	0x02, 0x4a
	.zero		1
	.zero		1


	//----- nvinfo : EIATTR_EXIT_INSTR_OFFSETS
	.align		4
        /*0058*/ 	.byte	0x04, 0x1c
        /*005a*/ 	.short	(.L_213 - .L_212)


	//   ....[0]....
.L_212:
        /*005c*/ 	.word	0x000000c0


	//   ....[1]....
        /*0060*/ 	.word	0x00000170


	//----- nvinfo : EIATTR_CBANK_PARAM_SIZE
	.align		4
.L_213:
        /*0064*/ 	.byte	0x03, 0x19
        /*0066*/ 	.short	0x0018


	//----- nvinfo : EIATTR_PARAM_CBANK
	.align		4
        /*0068*/ 	.byte	0x04, 0x0a
        /*006a*/ 	.short	(.L_215 - .L_214)
	.align		4
.L_214:
        /*006c*/ 	.word	index@(.nv.constant0._Z8add_biasPfPKfii)
        /*0070*/ 	.short	0x0380
        /*0072*/ 	.short	0x0018


	//----- nvinfo : EIATTR_SW_WAR
	.align		4
.L_215:
        /*0074*/ 	.byte	0x04, 0x36
        /*0076*/ 	.short	(.L_217 - .L_216)
.L_216:
        /*0078*/ 	.word	0x00000008
.L_217:


//--------------------- .nv.info._Z13add_bias_reluPfPKfii --------------------------
	.section	.nv.info._Z13add_bias_reluPfPKfii,"",@"SHT_CUDA_INFO"
	.sectionflags	@""
	.align	4


	//----- nvinfo : EIATTR_CUDA_API_VERSION
	.align		4
        /*0000*/ 	.byte	0x04, 0x37
        /*0002*/ 	.short	(.L_219 - .L_218)
.L_218:
        /*0004*/ 	.word	0x00000082


	//----- nvinfo : EIATTR_KPARAM_INFO
	.align		4
.L_219:
        /*0008*/ 	.byte	0x04, 0x17
        /*000a*/ 	.short	(.L_221 - .L_220)
.L_220:
        /*000c*/ 	.word	0x00000000
        /*0010*/ 	.short	0x0003
        /*0012*/ 	.short	0x0014
        /*0014*/ 	.byte	0x00, 0xf0, 0x11, 0x00


	//----- nvinfo : EIATTR_KPARAM_INFO
	.align		4
.L_221:
        /*0018*/ 	.byte	0x04, 0x17
        /*001a*/ 	.short	(.L_223 - .L_222)
.L_222:
        /*001c*/ 	.word	0x00000000
        /*0020*/ 	.short	0x0002
        /*0022*/ 	.short	0x0010
        /*0024*/ 	.byte	0x00, 0xf0, 0x11, 0x00


	//----- nvinfo : EIATTR_KPARAM_INFO
	.align		4
.L_223:
        /*0028*/ 	.byte	0x04, 0x17
        /*002a*/ 	.short	(.L_225 - .L_224)
.L_224:
        /*002c*/ 	.word	0x00000000
        /*0030*/ 	.short	0x0001
        /*0032*/ 	.short	0x0008
        /*0034*/ 	.byte	0x00, 0xf5, 0x21, 0x00


	//----- nvinfo : EIATTR_KPARAM_INFO
	.align		4
.L_225:
        /*0038*/ 	.byte	0x04, 0x17
        /*003a*/ 	.short	(.L_227 - .L_226)
.L_226:
        /*003c*/ 	.word	0x00000000
        /*0040*/ 	.short	0x0000
        /*0042*/ 	.short	0x0000
        /*0044*/ 	.byte	0x00, 0xf5, 0x21, 0x00


	//----- nvinfo : EIATTR_SPARSE_MMA_MASK
	.align		4
.L_227:
        /*0048*/ 	.byte	0x03, 0x50
        /*004a*/ 	.short	0x0000


	//----- nvinfo : EIATTR_MAXREG_COUNT
	.align		4
        /*004c*/ 	.byte	0x03, 0x1b
        /*004e*/ 	.short	0x00ff


	//----- nvinfo : EIATTR_MERCURY_ISA_VERSION
	.align		4
        /*0050*/ 	.byte	0x03, 0x5f
        /*0052*/ 	.short	0x0101


	//----- nvinfo : EIATTR_VRC_CTA_INIT_COUNT
	.align		4
        /*0054*/ 	.byte	0x02, 0x4a
	.zero		1
	.zero		1


	//----- nvinfo : EIATTR_EXIT_INSTR_OFFSETS
	.align		4
        /*0058*/ 	.byte	0x04, 0x1c
        /*005a*/ 	.short	(.L_229 - .L_228)


	//   ....[0]....
.L_228:
        /*005c*/ 	.word	0x000000c0


	//   ....[1]....
        /*0060*/ 	.word	0x00000180


	//----- nvinfo : EIATTR_CBANK_PARAM_SIZE
	.align		4
.L_229:
        /*0064*/ 	.byte	0x03, 0x19
        /*0066*/ 	.short	0x0018


	//----- nvinfo : EIATTR_PARAM_CBANK
	.align		4
        /*0068*/ 	.byte	0x04, 0x0a
        /*006a*/ 	.short	(.L_231 - .L_230)
	.align		4
.L_230:
        /*006c*/ 	.word	index@(.nv.constant0._Z13add_bias_reluPfPKfii)
        /*0070*/ 	.short	0x0380
        /*0072*/ 	.short	0x0018


	//----- nvinfo : EIATTR_SW_WAR
	.align		4
.L_231:
        /*0074*/ 	.byte	0x04, 0x36
        /*0076*/ 	.short	(.L_233 - .L_232)
.L_232:
        /*0078*/ 	.word	0x00000008
.L_233:


//--------------------- .nv.info._Z6matmulPKfS0_Pfiii --------------------------
	.section	.nv.info._Z6matmulPKfS0_Pfiii,"",@"SHT_CUDA_INFO"
	.sectionflags	@""
	.align	4


	//----- nvinfo : EIATTR_CUDA_API_VERSION
	.align		4
        /*0000*/ 	.byte	0x04, 0x37
        /*0002*/ 	.short	(.L_235 - .L_234)
.L_234:
        /*0004*/ 	.word	0x00000082


	//----- nvinfo : EIATTR_KPARAM_INFO
	.align		4
.L_235:
        /*0008*/ 	.byte	0x04, 0x17
        /*000a*/ 	.short	(.L_237 - .L_236)
.L_236:
        /*000c*/ 	.word	0x00000000
        /*0010*/ 	.short	0x0005
        /*0012*/ 	.short	0x0020
        /*0014*/ 	.byte	0x00, 0xf0, 0x11, 0x00


	//----- nvinfo : EIATTR_KPARAM_INFO
	.align		4
.L_237:
        /*0018*/ 	.byte	0x04, 0x17
        /*001a*/ 	.short	(.L_239 - .L_238)
.L_238:
        /*001c*/ 	.word	0x00000000
        /*0020*/ 	.short	0x0004
        /*0022*/ 	.short	0x001c
        /*0024*/ 	.byte	0x00, 0xf0, 0x11, 0x00


	//----- nvinfo : EIATTR_KPARAM_INFO
	.align		4
.L_239:
        /*0028*/ 	.byte	0x04, 0x17
        /*002a*/ 	.short	(.L_241 - .L_240)
.L_240:
        /*002c*/ 	.word	0x00000000
        /*0030*/ 	.short	0x0003
        /*0032*/ 	.short	0x0018
        /*0034*/ 	.byte	0x00, 0xf0, 0x11, 0x00


	//----- nvinfo : EIATTR_KPARAM_INFO
	.align		4
.L_241:
        /*0038*/ 	.byte	0x04, 0x17
        /*003a*/ 	.short	(.L_243 - .L_242)
.L_242:
        /*003c*/ 	.word	0x00000000
        /*0040*/ 	.short	0x0002
        /*0042*/ 	.short	0x0010
        /*0044*/ 	.byte	0x00, 0xf5, 0x21, 0x00


	//----- nvinfo : EIATTR_KPARAM_INFO
	.align		4
.L_243:
        /*0048*/ 	.byte	0x04, 0x17
        /*004a*/ 	.short	(.L_245 - .L_244)
.L_244:
        /*004c*/ 	.word	0x00000000
        /*0050*/ 	.short	0x0001
        /*0052*/ 	.short	0x0008
        /*0054*/ 	.byte	0x00, 0xf5, 0x21, 0x00


	//----- nvinfo : EIATTR_KPARAM_INFO
	.align		4
.L_245:
        /*0058*/ 	.byte	0x04, 0x17
        /*005a*/ 	.short	(.L_247 - .L_246)
.L_246:
        /*005c*/ 	.word	0x00000000
        /*0060*/ 	.short	0x0000
        /*0062*/ 	.short	0x0000
        /*0064*/ 	.byte	0x00, 0xf5, 0x21, 0x00


	//----- nvinfo : EIATTR_SPARSE_MMA_MASK
	.align		4
.L_247:
        /*0068*/ 	.byte	0x03, 0x50
        /*006a*/ 	.short	0x0000


	//----- nvinfo : EIATTR_MAXREG_COUNT
	.align		4
        /*006c*/ 	.byte	0x03, 0x1b
        /*006e*/ 	.short	0x00ff


	//----- nvinfo : EIATTR_MERCURY_ISA_VERSION
	.align		4
        /*0070*/ 	.byte	0x03, 0x5f
        /*0072*/ 	.short	0x0101


	//----- nvinfo : EIATTR_VRC_CTA_INIT_COUNT
	.align		4
        /*0074*/ 	.byte	0x02, 0x4a
	.zero		1
	.zero		1


	//----- nvinfo : EIATTR_EXIT_INSTR_OFFSETS
	.align		4
        /*0078*/ 	.byte	0x04, 0x1c
        /*007a*/ 	.short	(.L_249 - .L_248)


	//   ....[0]....
.L_248:
        /*007c*/ 	.word	0x000000d0


	//   ....[1]....
        /*0080*/ 	.word	0x000008f0


	//----- nvinfo : EIATTR_CBANK_PARAM_SIZE
	.align		4
.L_249:
        /*0084*/ 	.byte	0x03, 0x19
        /*0086*/ 	.short	0x0024


	//----- nvinfo : EIATTR_PARAM_CBANK
	.align		4
        /*0088*/ 	.byte	0x04, 0x0a
        /*008a*/ 	.short	(.L_251 - .L_250)
	.align		4
.L_250:
        /*008c*/ 	.word	index@(.nv.constant0._Z6matmulPKfS0_Pfiii)
        /*0090*/ 	.short	0x0380
        /*0092*/ 	.short	0x0024


	//----- nvinfo : EIATTR_SW_WAR
	.align		4
.L_251:
        /*0094*/ 	.byte	0x04, 0x36
        /*0096*/ 	.short	(.L_253 - .L_252)
.L_252:
        /*0098*/ 	.word	0x00000008
.L_253:


//--------------------- .nv.callgraph             --------------------------
	.section	.nv.callgraph,"",@"SHT_CUDA_CALLGRAPH"
	.align	4
	.sectionentsize	8
	.align		4
        /*0000*/ 	.word	0x00000000
	.align		4
        /*0004*/ 	.word	0xffffffff
	.align		4
        /*0008*/ 	.word	0x00000000
	.align		4
        /*000c*/ 	.word	0xfffffffe
	.align		4
        /*0010*/ 	.word	0x00000000
	.align		4
        /*0014*/ 	.word	0xfffffffd
	.align		4
        /*0018*/ 	.word	0x00000000
	.align		4
        /*001c*/ 	.word	0xfffffffc


//--------------------- .text._Z10sgd_updatePfPKffi --------------------------
	.section	.text._Z10sgd_updatePfPKffi,"ax",@progbits
	.align	128
        .global         _Z10sgd_updatePfPKffi
        .type           _Z10sgd_updatePfPKffi,@function
        .size           _Z10sgd_updatePfPKffi,(.L_x_49 - _Z10sgd_updatePfPKffi)
        .other          _Z10sgd_updatePfPKffi,@"STO_CUDA_ENTRY STV_DEFAULT"
_Z10sgd_updatePfPKffi:
.text._Z10sgd_updatePfPKffi:
[----:B------:R-:W-:Y:S01]  /*0000*/  LDC R1, c[0x0][0x37c] ;  /* 0x0000df00ff017b82 */ /* 0x000fe20000000800 */
[----:B------:R-:W0:Y:S07]  /*0010*/  S2R R0, SR_TID.X ;  /* 0x0000000000007919 */ /* 0x000e2e0000002100 */
[----:B------:R-:W0:Y:S01]  /*0020*/  S2UR UR4, SR_CTAID.X ;  /* 0x00000000000479c3 */ /* 0x000e220000002500 */
[----:B------:R-:W1:Y:S07]  /*0030*/  LDCU UR5, c[0x0][0x394] ;  /* 0x00007280ff0577ac */ /* 0x000e6e0008000800 */
[----:B------:R-:W0:Y:S02]  /*0040*/  LDC R7, c[0x0][0x360] ;  /* 0x0000d800ff077b82 */ /* 0x000e240000000800 */
[----:B0-----:R-:W-:-:S05]  /*0050*/  IMAD R7, R7, UR4, R0 ;  /* 0x0000000407077c24 */ /* 0x001fca000f8e0200 */
[----:B-1----:R-:W-:-:S13]  /*0060*/  ISETP.GE.AND P0, PT, R7, UR5, PT ;  /* 0x0000000507007c0c */ /* 0x002fda000bf06270 */
[----:B------:R-:W-:Y:S05]  /*0070*/  @P0 EXIT ;  /* 0x000000000000094d */ /* 0x000fea0003800000 */
[----:B------:R-:W0:Y:S01]  /*0080*/  LDC.64 R2, c[0x0][0x388] ;  /* 0x0000e200ff027b82 */ /* 0x000e220000000a00 */
[----:B------:R-:W1:Y:S01]  /*0090*/  LDCU.64 UR4, c[0x0][0x358] ;  /* 0x00006b00ff0477ac */ /* 0x000e620008000a00 */
[----:B------:R-:W2:Y:S06]  /*00a0*/  LDCU UR6, c[0x0][0x390] ;  /* 0x00007200ff0677ac */ /* 0x000eac0008000800 */
[----:B------:R-:W3:Y:S01]  /*00b0*/  LDC.64 R4, c[0x0][0x380] ;  /* 0x0000e000ff047b82 */ /* 0x000ee20000000a00 */
[----:B0-----:R-:W-:-:S06]  /*00c0*/  IMAD.WIDE R2, R7, 0x4, R2 ;  /* 0x0000000407027825 */ /* 0x001fcc00078e0202 */
[----:B-1----:R-:W2:Y:S01]  /*00d0*/  LDG.E R2, desc[UR4][R2.64] ;  /* 0x0000000402027981 */ /* 0x002ea2000c1e1900 */
[----:B---3--:R-:W-:-:S05]  /*00e0*/  IMAD.WIDE R4, R7, 0x4, R4 ;  /* 0x0000000407047825 */ /* 0x008fca00078e0204 */
[----:B------:R-:W2:Y:S02]  /*00f0*/  LDG.E R7, desc[UR4][R4.64] ;  /* 0x0000000404077981 */ /* 0x000ea4000c1e1900 */
[----:B--2---:R-:W-:-:S05]  /*0100*/  FFMA R7, -R2, UR6, R7 ;  /* 0x0000000602077c23 */ /* 0x004fca0008000107 */
[----:B------:R-:W-:Y:S01]  /*0110*/  STG.E desc[UR4][R4.64], R7 ;  /* 0x0000000704007986 */ /* 0x000fe2000c101904 */
[----:B------:R-:W-:Y:S05]  /*0120*/  EXIT ;  /* 0x000000000000794d */ /* 0x000fea0003800000 */
.L_x_0:
[----:B------:R-:W-:-:S00]  /*0130*/  BRA `(.L_x_0) ;  /* 0xfffffffc00fc7947 */ /* 0x000fc0000383ffff */
[----:B------:R-:W-:-:S00]  /*0140*/  NOP ;  /* 0x0000000000007918 */ /* 0x000fc00000000000 */
        /* <DEDUP_REMOVED lines=11> */
.L_x_49:


//--------------------- .text._Z13scale_inplacePffi --------------------------
	.section	.text._Z13scale_inplacePffi,"ax",@progbits
	.align	128
        .global         _Z13scale_inplacePffi
        .type           _Z13scale_inplacePffi,@function
        .size           _Z13scale_inplacePffi,(.L_x_50 - _Z13scale_inplacePffi)
        .other          _Z13scale_inplacePffi,@"STO_CUDA_ENTRY STV_DEFAULT"
_Z13scale_inplacePffi:
.text._Z13scale_inplacePffi:
        /* <DEDUP_REMOVED lines=10> */
[----:B------:R-:W2:Y:S01]  /*00a0*/  LDCU UR6, c[0x0][0x388] ;  /* 0x00007100ff0677ac */ /* 0x000ea20008000800 */
[----:B0-----:R-:W-:-:S05]  /*00b0*/  IMAD.WIDE R2, R5, 0x4, R2 ;  /* 0x0000000405027825 */ /* 0x001fca00078e0202 */
[----:B-1----:R-:W2:Y:S02]  /*00c0*/  LDG.E R0, desc[UR4][R2.64] ;  /* 0x0000000402007981 */ /* 0x002ea4000c1e1900 */
[----:B--2---:R-:W-:-:S05]  /*00d0*/  FMUL R5, R0, UR6 ;  /* 0x0000000600057c20 */ /* 0x004fca0008400000 */
[----:B------:R-:W-:Y:S01]  /*00e0*/  STG.E desc[UR4][R2.64], R5 ;  /* 0x0000000502007986 */ /* 0x000fe2000c101904 */
[----:B------:R-:W-:Y:S05]  /*00f0*/  EXIT ;  /* 0x000000000000794d */ /* 0x000fea0003800000 */
.L_x_1:
        /* <DEDUP_REMOVED lines=16> */
.L_x_50:


//--------------------- .text._Z11matmul_AT_BPKfS0_Pfiii --------------------------
	.section	.text._Z11matmul_AT_BPKfS0_Pfiii,"ax",@progbits
	.align	128
        .global         _Z11matmul_AT_BPKfS0_Pfiii
        .type           _Z11matmul_AT_BPKfS0_Pfiii,@function
        .size           _Z11matmul_AT_BPKfS0_Pfiii,(.L_x_51 - _Z11matmul_AT_BPKfS0_Pfiii)
        .other          _Z11matmul_AT_BPKfS0_Pfiii,@"STO_CUDA_ENTRY STV_DEFAULT"
_Z11matmul_AT_BPKfS0_Pfiii:
.text._Z11matmul_AT_BPKfS0_Pfiii:
[----:B------:R-:W-:Y:S01]  /*0000*/  LDC R1, c[0x0][0x37c] ;  /* 0x0000df00ff017b82 */ /* 0x000fe20000000800 */
[----:B------:R-:W0:Y:S07]  /*0010*/  S2R R6, SR_TID.X ;  /* 0x0000000000067919 */ /* 0x000e2e0000002100 */
[----:B------:R-:W1:Y:S01]  /*0020*/  LDC R5, c[0x0][0x364] ;  /* 0x0000d900ff057b82 */ /* 0x000e620000000800 */
[----:B------:R-:W1:Y:S07]  /*0030*/  S2R R4, SR_TID.Y ;  /* 0x0000000000047919 */ /* 0x000e6e0000002200 */
[----:B------:R-:W0:Y:S08]  /*0040*/  S2UR UR5, SR_CTAID.X ;  /* 0x00000000000579c3 */ /* 0x000e300000002500 */
[----:B------:R-:W0:Y:S08]  /*0050*/  LDC R3, c[0x0][0x360] ;  /* 0x0000d800ff037b82 */ /* 0x000e300000000800 */
[----:B------:R-:W1:Y:S08]  /*0060*/  S2UR UR4, SR_CTAID.Y ;  /* 0x00000000000479c3 */ /* 0x000e700000002600 */
[----:B------:R-:W2:Y:S08]  /*0070*/  LDC R0, c[0x0][0x3a0] ;  /* 0x0000e800ff007b82 */ /* 0x000eb00000000800 */
[----:B------:R-:W3:Y:S01]  /*0080*/  LDC R2, c[0x0][0x39c] ;  /* 0x0000e700ff027b82 */ /* 0x000ee20000000800 */
[----:B0-----:R-:W-:-:S02]  /*0090*/  IMAD R3, R3, UR5, R6 ;  /* 0x0000000503037c24 */ /* 0x001fc4000f8e0206 */
[----:B-1----:R-:W-:-:S03]  /*00a0*/  IMAD R5, R5, UR4, R4 ;  /* 0x0000000405057c24 */ /* 0x002fc6000f8e0204 */
[----:B--2---:R-:W-:-:S04]  /*00b0*/  ISETP.GE.AND P0, PT, R3, R0, PT ;  /* 0x000000000300720c */ /* 0x004fc80003f06270 */
[----:B---3--:R-:W-:-:S13]  /*00c0*/  ISETP.GE.OR P0, PT, R5, R2, P0 ;  /* 0x000000020500720c */ /* 0x008fda0000706670 */
[----:B------:R-:W-:Y:S05]  /*00d0*/  @P0 EXIT ;  /* 0x000000000000094d */ /* 0x000fea0003800000 */
[----:B------:R-:W0:Y:S01]  /*00e0*/  LDC R4, c[0x0][0x398] ;  /* 0x0000e600ff047b82 */ /* 0x000e220000000800 */
[----:B------:R-:W1:Y:S01]  /*00f0*/  LDCU.64 UR4, c[0x0][0x358] ;  /* 0x00006b00ff0477ac */ /* 0x000e620008000a00 */
[----:B------:R-:W-:Y:S01]  /*0100*/  HFMA2 R29, -RZ, RZ, 0, 0 ;  /* 0x00000000ff1d7431 */ /* 0x000fe200000001ff */
[----:B0-----:R-:W-:-:S13]  /*0110*/  ISETP.GE.AND P0, PT, R4, 0x1, PT ;  /* 0x000000010400780c */ /* 0x001fda0003f06270 */
[----:B-1----:R-:W-:Y:S05]  /*0120*/  @!P0 BRA `(.L_x_2) ;  /* 0x0000000400d08947 */ /* 0x002fea0003800000 */
[C---:B------:R-:W-:Y:S02]  /*0130*/  ISETP.GE.U32.AND P1, PT, R4.reuse, 0x8, PT ;  /* 0x000000080400780c */ /* 0x040fe40003f26070 */
[----:B------:R-:W-:Y:S02]  /*0140*/  LOP3.LUT R6, R4, 0x7, RZ, 0xc0, !PT ;  /* 0x0000000704067812 */ /* 0x000fe400078ec0ff */
[----:B------:R-:W-:Y:S02]  /*0150*/  MOV R29, RZ ;  /* 0x000000ff001d7202 */ /* 0x000fe40000000f00 */
[----:B------:R-:W-:Y:S02]  /*0160*/  ISETP.NE.AND P0, PT, R6, RZ, PT ;  /* 0x000000ff0600720c */ /* 0x000fe40003f05270 */
[----:B------:R-:W-:-:S05]  /*0170*/  MOV R8, RZ ;  /* 0x000000ff00087202 */ /* 0x000fca0000000f00 */
[----:B------:R-:W-:Y:S06]  /*0180*/  @!P1 BRA `(.L_x_3) ;  /* 0x0000000000d09947 */ /* 0x000fec0003800000 */
[----:B------:R-:W-:Y:S02]  /*0190*/  LOP3.LUT R8, R4, 0x7ffffff8, RZ, 0xc0, !PT ;  /* 0x7ffffff804087812 */ /* 0x000fe400078ec0ff */
[----:B------:R-:W-:Y:S02]  /*01a0*/  MOV R29, RZ ;  /* 0x000000ff001d7202 */ /* 0x000fe40000000f00 */
[----:B------:R-:W-:Y:S02]  /*01b0*/  MOV R9, R5 ;  /* 0x0000000500097202 */ /* 0x000fe40000000f00 */
[----:B------:R-:W-:Y:S02]  /*01c0*/  MOV R7, R3 ;  /* 0x0000000300077202 */ /* 0x000fe40000000f00 */
[----:B------:R-:W-:-:S07]  /*01d0*/  IADD3 R10, PT, PT, -R8, RZ, RZ ;  /* 0x000000ff080a7210 */ /* 0x000fce0007ffe1ff */
.L_x_4:
[----:B------:R-:W0:Y:S08]  /*01e0*/  LDC.64 R14, c[0x0][0x380] ;  /* 0x0000e000ff0e7b82 */ /* 0x000e300000000a00 */
[----:B------:R-:W1:Y:S01]  /*01f0*/  LDC.64 R26, c[0x0][0x388] ;  /* 0x0000e200ff1a7b82 */ /* 0x000e620000000a00 */
[----:B0-----:R-:W-:-:S05]  /*0200*/  IMAD.WIDE R14, R9, 0x4, R14 ;  /* 0x00000004090e7825 */ /* 0x001fca00078e020e */
[----:B------:R0:W2:Y:S01]  /*0210*/  LDG.E R22, desc[UR4][R14.64] ;  /* 0x000000040e167981 */ /* 0x0000a2000c1e1900 */
[----:B-1----:R-:W-:-:S05]  /*0220*/  IMAD.WIDE R26, R7, 0x4, R26 ;  /* 0x00000004071a7825 */ /* 0x002fca00078e021a */
[----:B------:R-:W2:Y:S01]  /*0230*/  LDG.E R11, desc[UR4][R26.64] ;  /* 0x000000041a0b7981 */ /* 0x000ea2000c1e1900 */
[----:B0-----:R-:W-:-:S04]  /*0240*/  IMAD.WIDE R14, R2, 0x4, R14 ;  /* 0x00000004020e7825 */ /* 0x001fc800078e020e */
[----:B------:R-:W-:Y:S01]  /*0250*/  IMAD.WIDE R20, R0, 0x4, R26 ;  /* 0x0000000400147825 */ /* 0x000fe200078e021a */
[----:B------:R-:W3:Y:S03]  /*0260*/  LDG.E R28, desc[UR4][R14.64] ;  /* 0x000000040e1c7981 */ /* 0x000ee6000c1e1900 */
[----:B------:R-:W-:Y:S01]  /*0270*/  IMAD.WIDE R24, R2, 0x4, R14 ;  /* 0x0000000402187825 */ /* 0x000fe200078e020e */
[----:B------:R-:W3:Y:S03]  /*0280*/  LDG.E R27, desc[UR4][R20.64] ;  /* 0x00000004141b7981 */ /* 0x000ee6000c1e1900 */
[----:B------:R-:W-:-:S04]  /*0290*/  IMAD.WIDE R12, R0, 0x4, R20 ;  /* 0x00000004000c7825 */ /* 0x000fc800078e0214 */
[C---:B------:R-:W-:Y:S01]  /*02a0*/  IMAD.WIDE R16, R2.reuse, 0x4, R24 ;  /* 0x0000000402107825 */ /* 0x040fe200078e0218 */
[----:B------:R-:W4:Y:S04]  /*02b0*/  LDG.E R26, desc[UR4][R12.64] ;  /* 0x000000040c1a7981 */ /* 0x000f28000c1e1900 */
[----:B------:R0:W5:Y:S01]  /*02c0*/  LDG.E R23, desc[UR4][R16.64] ;  /* 0x0000000410177981 */ /* 0x000162000c1e1900 */
[----:B------:R-:W-:-:S03]  /*02d0*/  IMAD.WIDE R18, R2, 0x4, R16 ;  /* 0x0000000402127825 */ /* 0x000fc600078e0210 */
[----:B------:R-:W4:Y:S01]  /*02e0*/  LDG.E R25, desc[UR4][R24.64] ;  /* 0x0000000418197981 */ /* 0x000f22000c1e1900 */
[----:B0-----:R-:W-:-:S03]  /*02f0*/  IMAD.WIDE R16, R0, 0x4, R12 ;  /* 0x0000000400107825 */ /* 0x001fc600078e020c */
[----:B------:R0:W5:Y:S01]  /*0300*/  LDG.E R21, desc[UR4][R18.64] ;  /* 0x0000000412157981 */ /* 0x000162000c1e1900 */
[----:B------:R-:W-:-:S03]  /*0310*/  IMAD.WIDE R14, R2, 0x4, R18 ;  /* 0x00000004020e7825 */ /* 0x000fc600078e0212 */
[----:B------:R1:W5:Y:S04]  /*0320*/  LDG.E R24, desc[UR4][R16.64] ;  /* 0x0000000410187981 */ /* 0x000368000c1e1900 */
[----:B------:R1:W5:Y:S01]  /*0330*/  LDG.E R13, desc[UR4][R14.64] ;  /* 0x000000040e0d7981 */ /* 0x000362000c1e1900 */
[----:B0-----:R-:W-:-:S04]  /*0340*/  IMAD.WIDE R18, R0, 0x4, R16 ;  /* 0x0000000400127825 */ /* 0x001fc800078e0210 */
[----:B-1----:R-:W-:-:S04]  /*0350*/  IMAD.WIDE R16, R0, 0x4, R18 ;  /* 0x0000000400107825 */ /* 0x002fc800078e0212 */
[C---:B------:R-:W-:Y:S01]  /*0360*/  IMAD.WIDE R14, R2.reuse, 0x4, R14 ;  /* 0x00000004020e7825 */ /* 0x040fe200078e020e */
[----:B------:R-:W5:Y:S04]  /*0370*/  LDG.E R20, desc[UR4][R16.64] ;  /* 0x0000000410147981 */ /* 0x000f68000c1e1900 */
[----:B------:R0:W5:Y:S02]  /*0380*/  LDG.E R12, desc[UR4][R14.64] ;  /* 0x000000040e0c7981 */ /* 0x000164000c1e1900 */
[----:B0-----:R-:W-:-:S04]  /*0390*/  IMAD.WIDE R14, R2, 0x4, R14 ;  /* 0x00000004020e7825 */ /* 0x001fc800078e020e */
[----:B--2---:R-:W-:Y:S02]  /*03a0*/  FFMA R11, R22, R11, R29 ;  /* 0x0000000b160b7223 */ /* 0x004fe4000000001d */
[----:B------:R0:W2:Y:S04]  /*03b0*/  LDG.E R22, desc[UR4][R18.64] ;  /* 0x0000000412167981 */ /* 0x0000a8000c1e1900 */
[----:B------:R-:W2:Y:S01]  /*03c0*/  LDG.E R29, desc[UR4][R14.64] ;  /* 0x000000040e1d7981 */ /* 0x000ea2000c1e1900 */
[----:B0-----:R-:W-:-:S05]  /*03d0*/  IMAD.WIDE R18, R0, 0x4, R16 ;  /* 0x0000000400127825 */ /* 0x001fca00078e0210 */
[----:B------:R0:W2:Y:S02]  /*03e0*/  LDG.E R17, desc[UR4][R18.64] ;  /* 0x0000000412117981 */ /* 0x0000a4000c1e1900 */
[----:B0-----:R-:W-:-:S06]  /*03f0*/  IMAD.WIDE R18, R0, 0x4, R18 ;  /* 0x0000000400127825 */ /* 0x001fcc00078e0212 */
[----:B------:R-:W2:Y:S01]  /*0400*/  LDG.E R18, desc[UR4][R18.64] ;  /* 0x0000000412127981 */ /* 0x000ea2000c1e1900 */
[----:B---3--:R-:W-:Y:S01]  /*0410*/  FFMA R28, R28, R27, R11 ;  /* 0x0000001b1c1c7223 */ /* 0x008fe2000000000b */
[----:B------:R-:W-:-:S03]  /*0420*/  IADD3 R10, PT, PT, R10, 0x8, RZ ;  /* 0x000000080a0a7810 */ /* 0x000fc60007ffe0ff */
[----:B----4-:R-:W-:Y:S01]  /*0430*/  FFMA R26, R25, R26, R28 ;  /* 0x0000001a191a7223 */ /* 0x010fe2000000001c */
[----:B------:R-:W-:-:S03]  /*0440*/  ISETP.NE.AND P1, PT, R10, RZ, PT ;  /* 0x000000ff0a00720c */ /* 0x000fc60003f25270 */
[----:B-----5:R-:W-:Y:S01]  /*0450*/  FFMA R24, R23, R24, R26 ;  /* 0x0000001817187223 */ /* 0x020fe2000000001a */
[----:B------:R-:W-:Y:S02]  /*0460*/  LEA R9, R2, R9, 0x3 ;  /* 0x0000000902097211 */ /* 0x000fe400078e18ff */
[----:B------:R-:W-:Y:S01]  /*0470*/  LEA R7, R0, R7, 0x3 ;  /* 0x0000000700077211 */ /* 0x000fe200078e18ff */
[----:B--2---:R-:W-:-:S04]  /*0480*/  FFMA R22, R21, R22, R24 ;  /* 0x0000001615167223 */ /* 0x004fc80000000018 */
[----:B------:R-:W-:-:S04]  /*0490*/  FFMA R13, R13, R20, R22 ;  /* 0x000000140d0d7223 */ /* 0x000fc80000000016 */
[----:B------:R-:W-:-:S04]  /*04a0*/  FFMA R12, R12, R17, R13 ;  /* 0x000000110c0c7223 */ /* 0x000fc8000000000d */
[----:B------:R-:W-:Y:S01]  /*04b0*/  FFMA R29, R29, R18, R12 ;  /* 0x000000121d1d7223 */ /* 0x000fe2000000000c */
[----:B------:R-:W-:Y:S06]  /*04c0*/  @P1 BRA `(.L_x_4) ;  /* 0xfffffffc00441947 */ /* 0x000fec000383ffff */
.L_x_3:
[----:B------:R-:W-:Y:S05]  /*04d0*/  @!P0 BRA `(.L_x_2) ;  /* 0x0000000000e48947 */ /* 0x000fea0003800000 */
[----:B------:R-:W-:Y:S02]  /*04e0*/  ISETP.GE.U32.AND P0, PT, R6, 0x4, PT ;  /* 0x000000040600780c */ /* 0x000fe40003f06070 */
[----:B------:R-:W-:-:S04]  /*04f0*/  LOP3.LUT R9, R4, 0x3, RZ, 0xc0, !PT ;  /* 0x0000000304097812 */ /* 0x000fc800078ec0ff */
[----:B------:R-:W-:-:S07]  /*0500*/  ISETP.NE.AND P1, PT, R9, RZ, PT ;  /* 0x000000ff0900720c */ /* 0x000fce0003f25270 */
[----:B------:R-:W-:Y:S06]  /*0510*/  @!P0 BRA `(.L_x_5) ;  /* 0x0000000000648947 */ /* 0x000fec0003800000 */
[----:B------:R-:W0:Y:S01]  /*0520*/  LDC.64 R20, c[0x0][0x380] ;  /* 0x0000e000ff147b82 */ /* 0x000e220000000a00 */
[C---:B------:R-:W-:Y:S02]  /*0530*/  IMAD R7, R8.reuse, R2, R5 ;  /* 0x0000000208077224 */ /* 0x040fe400078e0205 */
[----:B------:R-:W-:-:S05]  /*0540*/  IMAD R11, R8, R0, R3 ;  /* 0x00000000080b7224 */ /* 0x000fca00078e0203 */
[----:B------:R-:W1:Y:S01]  /*0550*/  LDC.64 R22, c[0x0][0x388] ;  /* 0x0000e200ff167b82 */ /* 0x000e620000000a00 */
[----:B0-----:R-:W-:-:S04]  /*0560*/  IMAD.WIDE R20, R7, 0x4, R20 ;  /* 0x0000000407147825 */ /* 0x001fc800078e0214 */
[----:B-1----:R-:W-:-:S04]  /*0570*/  IMAD.WIDE R22, R11, 0x4, R22 ;  /* 0x000000040b167825 */ /* 0x002fc800078e0216 */
[----:B------:R-:W-:Y:S02]  /*0580*/  IMAD.WIDE R10, R2, 0x4, R20 ;  /* 0x00000004020a7825 */ /* 0x000fe400078e0214 */
[----:B------:R-:W2:Y:S02]  /*0590*/  LDG.E R20, desc[UR4][R20.64] ;  /* 0x0000000414147981 */ /* 0x000ea4000c1e1900 */
[----:B------:R-:W-:Y:S02]  /*05a0*/  IMAD.WIDE R12, R0, 0x4, R22 ;  /* 0x00000004000c7825 */ /* 0x000fe400078e0216 */
[----:B------:R-:W2:Y:S02]  /*05b0*/  LDG.E R22, desc[UR4][R22.64] ;  /* 0x0000000416167981 */ /* 0x000ea4000c1e1900 */
[----:B------:R-:W-:Y:S02]  /*05c0*/  IMAD.WIDE R14, R2, 0x4, R10 ;  /* 0x00000004020e7825 */ /* 0x000fe400078e020a */
[----:B------:R-:W3:Y:S02]  /*05d0*/  LDG.E R11, desc[UR4][R10.64] ;  /* 0x000000040a0b7981 */ /* 0x000ee4000c1e1900 */
[----:B------:R-:W-:-:S02]  /*05e0*/  IMAD.WIDE R6, R0, 0x4, R12 ;  /* 0x0000000400067825 */ /* 0x000fc400078e020c */
[----:B------:R-:W3:Y:S02]  /*05f0*/  LDG.E R12, desc[UR4][R12.64] ;  /* 0x000000040c0c7981 */ /* 0x000ee4000c1e1900 */
[----:B------:R-:W-:Y:S02]  /*0600*/  IMAD.WIDE R16, R2, 0x4, R14 ;  /* 0x0000000402107825 */ /* 0x000fe400078e020e */
[----:B------:R-:W4:Y:S02]  /*0610*/  LDG.E R25, desc[UR4][R14.64] ;  /* 0x000000040e197981 */ /* 0x000f24000c1e1900 */
[----:B------:R-:W-:Y:S02]  /*0620*/  IMAD.WIDE R18, R0, 0x4, R6 ;  /* 0x0000000400127825 */ /* 0x000fe400078e0206 */
[----:B------:R-:W4:Y:S04]  /*0630*/  LDG.E R6, desc[UR4][R6.64] ;  /* 0x0000000406067981 */ /* 0x000f28000c1e1900 */
[----:B------:R-:W5:Y:S04]  /*0640*/  LDG.E R17, desc[UR4][R16.64] ;  /* 0x0000000410117981 */ /* 0x000f68000c1e1900 */
[----:B------:R-:W5:Y:S01]  /*0650*/  LDG.E R18, desc[UR4][R18.64] ;  /* 0x0000000412127981 */ /* 0x000f62000c1e1900 */
[----:B------:R-:W-:Y:S01]  /*0660*/  IADD3 R8, PT, PT, R8, 0x4, RZ ;  /* 0x0000000408087810 */ /* 0x000fe20007ffe0ff */
[----:B--2---:R-:W-:-:S04]  /*0670*/  FFMA R20, R20, R22, R29 ;  /* 0x0000001614147223 */ /* 0x004fc8000000001d */
[----:B---3--:R-:W-:-:S04]  /*0680*/  FFMA R20, R11, R12, R20 ;  /* 0x0000000c0b147223 */ /* 0x008fc80000000014 */
[----:B----4-:R-:W-:-:S04]  /*0690*/  FFMA R20, R25, R6, R20 ;  /* 0x0000000619147223 */ /* 0x010fc80000000014 */
[----:B-----5:R-:W-:-:S07]  /*06a0*/  FFMA R29, R17, R18, R20 ;  /* 0x00000012111d7223 */ /* 0x020fce0000000014 */
.L_x_5:
[----:B------:R-:W-:Y:S05]  /*06b0*/  @!P1 BRA `(.L_x_2) ;  /* 0x00000000006c9947 */ /* 0x000fea0003800000 */
[----:B------:R-:W0:Y:S01]  /*06c0*/  LDC.64 R14, c[0x0][0x380] ;  /* 0x0000e000ff0e7b82 */ /* 0x000e220000000a00 */
[----:B------:R-:W-:Y:S02]  /*06d0*/  ISETP.NE.AND P0, PT, R9, 0x1, PT ;  /* 0x000000010900780c */ /* 0x000fe40003f05270 */
[----:B------:R-:W-:-:S04]  /*06e0*/  LOP3.LUT R4, R4, 0x1, RZ, 0xc0, !PT ;  /* 0x0000000104047812 */ /* 0x000fc800078ec0ff */
[----:B------:R-:W-:Y:S01]  /*06f0*/  ISETP.NE.U32.AND P1, PT, R4, 0x1, PT ;  /* 0x000000010400780c */ /* 0x000fe20003f25070 */
[----:B------:R-:W1:Y:S06]  /*0700*/  LDC.64 R12, c[0x0][0x388] ;  /* 0x0000e200ff0c7b82 */ /* 0x000e6c0000000a00 */
[C---:B------:R-:W-:Y:S02]  /*0710*/  @P0 IMAD R17, R8.reuse, R2, R5 ;  /* 0x0000000208110224 */ /* 0x040fe400078e0205 */
[----:B------:R-:W2:Y:S01]  /*0720*/  LDC.64 R6, c[0x0][0x380] ;  /* 0x0000e000ff067b82 */ /* 0x000ea20000000a00 */
[C---:B------:R-:W-:Y:S01]  /*0730*/  @P0 IMAD R9, R8.reuse, R0, R3 ;  /* 0x0000000008090224 */ /* 0x040fe200078e0203 */
[----:B------:R-:W-:-:S06]  /*0740*/  @P0 IADD3 R8, PT, PT, R8, 0x2, RZ ;  /* 0x0000000208080810 */ /* 0x000fcc0007ffe0ff */
[----:B------:R-:W3:Y:S01]  /*0750*/  LDC.64 R10, c[0x0][0x388] ;  /* 0x0000e200ff0a7b82 */ /* 0x000ee20000000a00 */
[----:B0-----:R-:W-:-:S04]  /*0760*/  @P0 IMAD.WIDE R16, R17, 0x4, R14 ;  /* 0x0000000411100825 */ /* 0x001fc800078e020e */
[----:B-1----:R-:W-:Y:S01]  /*0770*/  @P0 IMAD.WIDE R12, R9, 0x4, R12 ;  /* 0x00000004090c0825 */ /* 0x002fe200078e020c */
[----:B------:R-:W4:Y:S03]  /*0780*/  @P0 LDG.E R4, desc[UR4][R16.64] ;  /* 0x0000000410040981 */ /* 0x000f26000c1e1900 */
[C---:B------:R-:W-:Y:S02]  /*0790*/  @!P1 IMAD R19, R8.reuse, R2, R5 ;  /* 0x0000000208139224 */ /* 0x040fe400078e0205 */
[----:B------:R-:W-:Y:S02]  /*07a0*/  @!P1 IMAD R21, R8, R0, R3 ;  /* 0x0000000008159224 */ /* 0x000fe400078e0203 */
[----:B------:R-:W-:-:S04]  /*07b0*/  @P0 IMAD.WIDE R14, R2, 0x4, R16 ;  /* 0x00000004020e0825 */ /* 0x000fc800078e0210 */
[----:B------:R-:W-:Y:S02]  /*07c0*/  @P0 IMAD.WIDE R8, R0, 0x4, R12 ;  /* 0x0000000400080825 */ /* 0x000fe400078e020c */
[----:B------:R-:W4:Y:S02]  /*07d0*/  @P0 LDG.E R12, desc[UR4][R12.64] ;  /* 0x000000040c0c0981 */ /* 0x000f24000c1e1900 */
[----:B--2---:R-:W-:Y:S02]  /*07e0*/  @!P1 IMAD.WIDE R6, R19, 0x4, R6 ;  /* 0x0000000413069825 */ /* 0x004fe400078e0206 */
[----:B------:R-:W2:Y:S02]  /*07f0*/  @P0 LDG.E R15, desc[UR4][R14.64] ;  /* 0x000000040e0f0981 */ /* 0x000ea4000c1e1900 */
[----:B---3--:R-:W-:Y:S02]  /*0800*/  @!P1 IMAD.WIDE R10, R21, 0x4, R10 ;  /* 0x00000004150a9825 */ /* 0x008fe400078e020a */
[----:B------:R-:W2:Y:S04]  /*0810*/  @P0 LDG.E R8, desc[UR4][R8.64] ;  /* 0x0000000408080981 */ /* 0x000ea8000c1e1900 */
[----:B------:R-:W3:Y:S04]  /*0820*/  @!P1 LDG.E R6, desc[UR4][R6.64] ;  /* 0x0000000406069981 */ /* 0x000ee8000c1e1900 */
[----:B------:R-:W3:Y:S01]  /*0830*/  @!P1 LDG.E R10, desc[UR4][R10.64] ;  /* 0x000000040a0a9981 */ /* 0x000ee2000c1e1900 */
[----:B----4-:R-:W-:-:S04]  /*0840*/  @P0 FFMA R4, R4, R12, R29 ;  /* 0x0000000c04040223 */ /* 0x010fc8000000001d */
[----:B--2---:R-:W-:-:S04]  /*0850*/  @P0 FFMA R29, R15, R8, R4 ;  /* 0x000000080f1d0223 */ /* 0x004fc80000000004 */
[----:B---3--:R-:W-:-:S07]  /*0860*/  @!P1 FFMA R29, R6, R10, R29 ;  /* 0x0000000a061d9223 */ /* 0x008fce000000001d */
.L_x_2:
[----:B------:R-:W0:Y:S01]  /*0870*/  LDC.64 R6, c[0x0][0x390] ;  /* 0x0000e400ff067b82 */ /* 0x000e220000000a00 */
[----:B------:R-:W-:-:S04]  /*0880*/  IMAD R3, R5, R0, R3 ;  /* 0x0000000005037224 */ /* 0x000fc800078e0203 */
[----:B0-----:R-:W-:-:S05]  /*0890*/  IMAD.WIDE R2, R3, 0x4, R6 ;  /* 0x0000000403027825 */ /* 0x001fca00078e0206 */
[----:B------:R-:W-:Y:S01]  /*08a0*/  STG.E desc[UR4][R2.64], R29 ;  /* 0x0000001d02007986 */ /* 0x000fe2000c101904 */
[----:B------:R-:W-:Y:S05]  /*08b0*/  EXIT ;  /* 0x000000000000794d */ /* 0x000fea0003800000 */
.L_x_6:
        /* <DEDUP_REMOVED lines=12> */
.L_x_51:


//--------------------- .text._Z16reduce_cols_meanPKfPfii --------------------------
	.section	.text._Z16reduce_cols_meanPKfPfii,"ax",@progbits
	.align	128
        .global         _Z16reduce_cols_meanPKfPfii
        .type           _Z16reduce_cols_meanPKfPfii,@function
        .size           _Z16reduce_cols_meanPKfPfii,(.L_x_47 - _Z16reduce_cols_meanPKfPfii)
        .other          _Z16reduce_cols_meanPKfPfii,@"STO_CUDA_ENTRY STV_DEFAULT"
_Z16reduce_cols_meanPKfPfii:
.text._Z16reduce_cols_meanPKfPfii:
[----:B------:R-:W-:Y:S01]  /*0000*/  LDC R1, c[0x0][0x37c] ;  /* 0x0000df00ff017b82 */ /* 0x000fe20000000800 */
[----:B------:R-:W0:Y:S07]  /*0010*/  S2R R3, SR_TID.X ;  /* 0x0000000000037919 */ /* 0x000e2e0000002100 */
[----:B------:R-:W0:Y:S08]  /*0020*/  S2UR UR4, SR_CTAID.X ;  /* 0x00000000000479c3 */ /* 0x000e300000002500 */
[----:B------:R-:W0:Y:S08]  /*0030*/  LDC R14, c[0x0][0x360] ;  /* 0x0000d800ff0e7b82 */ /* 0x000e300000000800 */
[----:B------:R-:W1:Y:S01]  /*0040*/  LDC R19, c[0x0][0x394] ;  /* 0x0000e500ff137b82 */ /* 0x000e620000000800 */
[----:B0-----:R-:W-:-:S05]  /*0050*/  IMAD R14, R14, UR4, R3 ;  /* 0x000000040e0e7c24 */ /* 0x001fca000f8e0203 */
[----:B-1----:R-:W-:-:S13]  /*0060*/  ISETP.GE.AND P0, PT, R14, R19, PT ;  /* 0x000000130e00720c */ /* 0x002fda0003f06270 */
[----:B------:R-:W-:Y:S05]  /*0070*/  @P0 EXIT ;  /* 0x000000000000094d */ /* 0x000fea0003800000 */
[----:B------:R-:W0:Y:S01]  /*0080*/  LDCU UR7, c[0x0][0x390] ;  /* 0x00007200ff0777ac */ /* 0x000e220008000800 */
[----:B------:R-:W-:Y:S01]  /*0090*/  HFMA2 R15, -RZ, RZ, 0, 0 ;  /* 0x00000000ff0f7431 */ /* 0x000fe200000001ff */
[----:B------:R-:W1:Y:S01]  /*00a0*/  LDCU.64 UR8, c[0x0][0x358] ;  /* 0x00006b00ff0877ac */ /* 0x000e620008000a00 */
[----:B0-----:R-:W-:-:S09]  /*00b0*/  UISETP.GE.AND UP0, UPT, UR7, 0x1, UPT ;  /* 0x000000010700788c */ /* 0x001fd2000bf06270 */
[----:B-1----:R-:W-:Y:S05]  /*00c0*/  BRA.U !UP0, `(.L_x_7) ;  /* 0x0000000508f87547 */ /* 0x002fea000b800000 */
[----:B------:R-:W-:Y:S01]  /*00d0*/  UISETP.GE.U32.AND UP1, UPT, UR7, 0x10, UPT ;  /* 0x000000100700788c */ /* 0x000fe2000bf26070 */
[----:B------:R-:W-:Y:S01]  /*00e0*/  MOV R15, RZ ;  /* 0x000000ff000f7202 */ /* 0x000fe20000000f00 */
[----:B------:R-:W-:Y:S01]  /*00f0*/  ULOP3.LUT UR5, UR7, 0xf, URZ, 0xc0, !UPT ;  /* 0x0000000f07057892 */ /* 0x000fe2000f8ec0ff */
[----:B------:R-:W-:-:S03]  /*0100*/  UMOV UR4, URZ ;  /* 0x000000ff00047c82 */ /* 0x000fc60008000000 */
[----:B------:R-:W-:-:S03]  /*0110*/  UISETP.NE.AND UP0, UPT, UR5, URZ, UPT ;  /* 0x000000ff0500728c */ /* 0x000fc6000bf05270 */
[----:B------:R-:W-:Y:S08]  /*0120*/  BRA.U !UP1, `(.L_x_8) ;  /* 0x0000000109e47547 */ /* 0x000ff0000b800000 */
[----:B------:R-:W-:Y:S01]  /*0130*/  ULOP3.LUT UR4, UR7, 0x7ffffff0, URZ, 0xc0, !UPT ;  /* 0x7ffffff007047892 */ /* 0x000fe2000f8ec0ff */
[----:B------:R-:W-:Y:S02]  /*0140*/  MOV R15, RZ ;  /* 0x000000ff000f7202 */ /* 0x000fe40000000f00 */
[----:B------:R-:W-:Y:S01]  /*0150*/  MOV R0, R14 ;  /* 0x0000000e00007202 */ /* 0x000fe20000000f00 */
[----:B------:R-:W-:-:S12]  /*0160*/  UIADD3 UR6, UPT, UPT, -UR4, URZ, URZ ;  /* 0x000000ff04067290 */ /* 0x000fd8000fffe1ff */
.L_x_9:
[----:B------:R-:W0:Y:S02]  /*0170*/  LDC.64 R4, c[0x0][0x380] ;  /* 0x0000e000ff047b82 */ /* 0x000e240000000a00 */
[----:B0-----:R-:W-:-:S05]  /*0180*/  IMAD.WIDE R4, R0, 0x4, R4 ;  /* 0x0000000400047825 */ /* 0x001fca00078e0204 */
[----:B------:R-:W2:Y:S01]  /*0190*/  LDG.E R24, desc[UR8][R4.64] ;  /* 0x0000000804187981 */ /* 0x000ea2000c1e1900 */
[----:B------:R-:W-:-:S05]  /*01a0*/  IMAD.WIDE R6, R19, 0x4, R4 ;  /* 0x0000000413067825 */ /* 0x000fca00078e0204 */
[----:B------:R0:W3:Y:S01]  /*01b0*/  LDG.E R23, desc[UR8][R6.64] ;  /* 0x0000000806177981 */ /* 0x0000e2000c1e1900 */
[----:B------:R-:W-:-:S05]  /*01c0*/  IMAD.WIDE R8, R19, 0x4, R6 ;  /* 0x0000000413087825 */ /* 0x000fca00078e0206 */
[----:B------:R1:W4:Y:S01]  /*01d0*/  LDG.E R22, desc[UR8][R8.64] ;  /* 0x0000000808167981 */ /* 0x000322000c1e1900 */
[----:B------:R-:W-:-:S05]  /*01e0*/  IMAD.WIDE R12, R19, 0x4, R8 ;  /* 0x00000004130c7825 */ /* 0x000fca00078e0208 */
[----:B------:R-:W5:Y:S01]  /*01f0*/  LDG.E R21, desc[UR8][R12.64] ;  /* 0x000000080c157981 */ /* 0x000f62000c1e1900 */
[----:B------:R-:W-:-:S05]  /*0200*/  IMAD.WIDE R16, R19, 0x4, R12 ;  /* 0x0000000413107825 */ /* 0x000fca00078e020c */
[----:B------:R-:W5:Y:S01]  /*0210*/  LDG.E R20, desc[UR8][R16.64] ;  /* 0x0000000810147981 */ /* 0x000f62000c1e1900 */
[----:B------:R-:W-:-:S05]  /*0220*/  IMAD.WIDE R2, R19, 0x4, R16 ;  /* 0x0000000413027825 */ /* 0x000fca00078e0210 */
[----:B------:R1:W5:Y:S01]  /*0230*/  LDG.E R18, desc[UR8][R2.64] ;  /* 0x0000000802127981 */ /* 0x000362000c1e1900 */
[----:B------:R-:W-:-:S05]  /*0240*/  IMAD.WIDE R26, R19, 0x4, R2 ;  /* 0x00000004131a7825 */ /* 0x000fca00078e0202 */
[----:B------:R1:W5:Y:S01]  /*0250*/  LDG.E R25, desc[UR8][R26.64] ;  /* 0x000000081a197981 */ /* 0x000362000c1e1900 */
[----:B------:R-:W-:-:S05]  /*0260*/  IMAD.WIDE R10, R19, 0x4, R26 ;  /* 0x00000004130a7825 */ /* 0x000fca00078e021a */
[----:B------:R1:W5:Y:S01]  /*0270*/  LDG.E R28, desc[UR8][R10.64] ;  /* 0x000000080a1c7981 */ /* 0x000362000c1e1900 */
[----:B0-----:R-:W-:-:S04]  /*0280*/  IMAD.WIDE R6, R19, 0x4, R10 ;  /* 0x0000000413067825 */ /* 0x001fc800078e020a */
[C---:B-1----:R-:W-:Y:S02]  /*0290*/  IMAD.WIDE R8, R19.reuse, 0x4, R6 ;  /* 0x0000000413087825 */ /* 0x042fe400078e0206 */
[----:B------:R-:W5:Y:S02]  /*02a0*/  LDG.E R6, desc[UR8][R6.64] ;  /* 0x0000000806067981 */ /* 0x000f64000c1e1900 */
[C---:B------:R-:W-:Y:S02]  /*02b0*/  IMAD.WIDE R2, R19.reuse, 0x4, R8 ;  /* 0x0000000413027825 */ /* 0x040fe400078e0208 */
[----:B------:R-:W5:Y:S02]  /*02c0*/  LDG.E R8, desc[UR8][R8.64] ;  /* 0x0000000808087981 */ /* 0x000f64000c1e1900 */
[C---:B------:R-:W-:Y:S02]  /*02d0*/  IMAD.WIDE R4, R19.reuse, 0x4, R2 ;  /* 0x0000000413047825 */ /* 0x040fe400078e0202 */
[----:B------:R-:W5:Y:S02]  /*02e0*/  LDG.E R29, desc[UR8][R2.64] ;  /* 0x00000008021d7981 */ /* 0x000f64000c1e1900 */
[----:B------:R-:W-:-:S02]  /*02f0*/  IMAD.WIDE R12, R19, 0x4, R4 ;  /* 0x00000004130c7825 */ /* 0x000fc400078e0204 */
[----:B------:R-:W5:Y:S02]  /*0300*/  LDG.E R4, desc[UR8][R4.64] ;  /* 0x0000000804047981 */ /* 0x000f64000c1e1900 */
[C---:B------:R-:W-:Y:S02]  /*0310*/  IMAD.WIDE R16, R19.reuse, 0x4, R12 ;  /* 0x0000000413107825 */ /* 0x040fe400078e020c */
[----:B------:R-:W5:Y:S02]  /*0320*/  LDG.E R12, desc[UR8][R12.64] ;  /* 0x000000080c0c7981 */ /* 0x000f64000c1e1900 */
[C---:B------:R-:W-:Y:S02]  /*0330*/  IMAD.WIDE R26, R19.reuse, 0x4, R16 ;  /* 0x00000004131a7825 */ /* 0x040fe400078e0210 */
[----:B------:R-:W5:Y:S02]  /*0340*/  LDG.E R16, desc[UR8][R16.64] ;  /* 0x0000000810107981 */ /* 0x000f64000c1e1900 */
[----:B------:R-:W-:-:S02]  /*0350*/  IMAD.WIDE R10, R19, 0x4, R26 ;  /* 0x00000004130a7825 */ /* 0x000fc400078e021a */
[----:B------:R-:W5:Y:S04]  /*0360*/  LDG.E R26, desc[UR8][R26.64] ;  /* 0x000000081a1a7981 */ /* 0x000f68000c1e1900 */
[----:B------:R-:W5:Y:S01]  /*0370*/  LDG.E R10, desc[UR8][R10.64] ;  /* 0x000000080a0a7981 */ /* 0x000f62000c1e1900 */
[----:B------:R-:W-:-:S04]  /*0380*/  UIADD3 UR6, UPT, UPT, UR6, 0x10, URZ ;  /* 0x0000001006067890 */ /* 0x000fc8000fffe0ff */
[----:B------:R-:W-:Y:S01]  /*0390*/  UISETP.NE.AND UP1, UPT, UR6, URZ, UPT ;  /* 0x000000ff0600728c */ /* 0x000fe2000bf25270 */
[----:B------:R-:W-:Y:S01]  /*03a0*/  LEA R0, R19, R0, 0x4 ;  /* 0x0000000013007211 */ /* 0x000fe200078e20ff */
[----:B--2---:R-:W-:-:S04]  /*03b0*/  FADD R24, R24, R15 ;  /* 0x0000000f18187221 */ /* 0x004fc80000000000 */
[----:B---3--:R-:W-:-:S04]  /*03c0*/  FADD R23, R24, R23 ;  /* 0x0000001718177221 */ /* 0x008fc80000000000 */
[----:B----4-:R-:W-:-:S04]  /*03d0*/  FADD R22, R23, R22 ;  /* 0x0000001617167221 */ /* 0x010fc80000000000 */
[----:B-----5:R-:W-:-:S04]  /*03e0*/  FADD R21, R22, R21 ;  /* 0x0000001516157221 */ /* 0x020fc80000000000 */
[----:B------:R-:W-:-:S04]  /*03f0*/  FADD R21, R21, R20 ;  /* 0x0000001415157221 */ /* 0x000fc80000000000 */
        /* <DEDUP_REMOVED lines=10> */
[----:B------:R-:W-:Y:S01]  /*04a0*/  FADD R15, R29, R10 ;  /* 0x0000000a1d0f7221 */ /* 0x000fe20000000000 */
[----:B------:R-:W-:Y:S06]  /*04b0*/  BRA.U UP1, `(.L_x_9) ;  /* 0xfffffffd012c7547 */ /* 0x000fec000b83ffff */
.L_x_8:
[----:B------:R-:W-:Y:S05]  /*04c0*/  BRA.U !UP0, `(.L_x_7) ;  /* 0x0000000108f87547 */ /* 0x000fea000b800000 */
[----:B------:R-:W-:Y:S02]  /*04d0*/  UISETP.GE.U32.AND UP0, UPT, UR5, 0x8, UPT ;  /* 0x000000080500788c */ /* 0x000fe4000bf06070 */
[----:B------:R-:W-:-:S04]  /*04e0*/  ULOP3.LUT UR6, UR7, 0x7, URZ, 0xc0, !UPT ;  /* 0x0000000707067892 */ /* 0x000fc8000f8ec0ff */
[----:B------:R-:W-:-:S03]  /*04f0*/  UISETP.NE.AND UP1, UPT, UR6, URZ, UPT ;  /* 0x000000ff0600728c */ /* 0x000fc6000bf25270 */
[----:B------:R-:W-:Y:S08]  /*0500*/  BRA.U !UP0, `(.L_x_10) ;  /* 0x00000001086c7547 */ /* 0x000ff0000b800000 */
[----:B------:R-:W0:Y:S01]  /*0510*/  LDC.64 R2, c[0x0][0x380] ;  /* 0x0000e000ff027b82 */ /* 0x000e220000000a00 */
[----:B------:R-:W-:-:S04]  /*0520*/  IMAD R5, R19, UR4, R14 ;  /* 0x0000000413057c24 */ /* 0x000fc8000f8e020e */
[----:B0-----:R-:W-:-:S04]  /*0530*/  IMAD.WIDE R2, R5, 0x4, R2 ;  /* 0x0000000405027825 */ /* 0x001fc800078e0202 */
[C---:B------:R-:W-:Y:S02]  /*0540*/  IMAD.WIDE R4, R19.reuse, 0x4, R2 ;  /* 0x0000000413047825 */ /* 0x040fe400078e0202 */
[----:B------:R-:W2:Y:S02]  /*0550*/  LDG.E R2, desc[UR8][R2.64] ;  /* 0x0000000802027981 */ /* 0x000ea4000c1e1900 */
[C---:B------:R-:W-:Y:S02]  /*0560*/  IMAD.WIDE R6, R19.reuse, 0x4, R4 ;  /* 0x0000000413067825 */ /* 0x040fe400078e0204 */
[----:B------:R-:W3:Y:S02]  /*0570*/  LDG.E R5, desc[UR8][R4.64] ;  /* 0x0000000804057981 */ /* 0x000ee4000c1e1900 */
[C---:B------:R-:W-:Y:S02]  /*0580*/  IMAD.WIDE R8, R19.reuse, 0x4, R6 ;  /* 0x0000000413087825 */ /* 0x040fe400078e0206 */
[----:B------:R-:W4:Y:S02]  /*0590*/  LDG.E R7, desc[UR8][R6.64] ;  /* 0x0000000806077981 */ /* 0x000f24000c1e1900 */
        /* <DEDUP_REMOVED lines=9> */
[----:B------:R-:W-:Y:S01]  /*0630*/  UIADD3 UR4, UPT, UPT, UR4, 0x8, URZ ;  /* 0x0000000804047890 */ /* 0x000fe2000fffe0ff */
[----:B--2---:R-:W-:-:S04]  /*0640*/  FADD R2, R15, R2 ;  /* 0x000000020f027221 */ /* 0x004fc80000000000 */
[----:B---3--:R-:W-:-:S04]  /*0650*/  FADD R2, R2, R5 ;  /* 0x0000000502027221 */ /* 0x008fc80000000000 */
[----:B----4-:R-:W-:-:S04]  /*0660*/  FADD R2, R2, R7 ;  /* 0x0000000702027221 */ /* 0x010fc80000000000 */
[----:B-----5:R-:W-:-:S04]  /*0670*/  FADD R2, R2, R9 ;  /* 0x0000000902027221 */ /* 0x020fc80000000000 */
[----:B------:R-:W-:-:S04]  /*0680*/  FADD R2, R2, R11 ;  /* 0x0000000b02027221 */ /* 0x000fc80000000000 */
[----:B------:R-:W-:-:S04]  /*0690*/  FADD R2, R2, R13 ;  /* 0x0000000d02027221 */ /* 0x000fc80000000000 */
[----:B------:R-:W-:-:S04]  /*06a0*/  FADD R2, R2, R17 ;  /* 0x0000001102027221 */ /* 0x000fc80000000000 */
[----:B------:R-:W-:-:S07]  /*06b0*/  FADD R15, R2, R21 ;  /* 0x00000015020f7221 */ /* 0x000fce0000000000 */
.L_x_10:
        /* <DEDUP_REMOVED lines=12> */
[----:B------:R-:W-:Y:S02]  /*0780*/  IMAD.WIDE R8, R19, 0x4, R6 ;  /* 0x0000000413087825 */ /* 0x000fe400078e0206 */
[----:B------:R-:W4:Y:S04]  /*0790*/  LDG.E R6, desc[UR8][R6.64] ;  /* 0x0000000806067981 */ /* 0x000f28000c1e1900 */
[----:B------:R-:W5:Y:S01]  /*07a0*/  LDG.E R8, desc[UR8][R8.64] ;  /* 0x0000000808087981 */ /* 0x000f62000c1e1900 */
[----:B------:R-:W-:Y:S01]  /*07b0*/  UIADD3 UR4, UPT, UPT, UR4, 0x4, URZ ;  /* 0x0000000404047890 */ /* 0x000fe2000fffe0ff */
[----:B--2---:R-:W-:-:S04]  /*07c0*/  FADD R15, R15, R2 ;  /* 0x000000020f0f7221 */ /* 0x004fc80000000000 */
[----:B---3--:R-:W-:-:S04]  /*07d0*/  FADD R15, R15, R4 ;  /* 0x000000040f0f7221 */ /* 0x008fc80000000000 */
[----:B----4-:R-:W-:-:S04]  /*07e0*/  FADD R15, R15, R6 ;  /* 0x000000060f0f7221 */ /* 0x010fc80000000000 */
[----:B-----5:R-:W-:-:S07]  /*07f0*/  FADD R15, R15, R8 ;  /* 0x000000080f0f7221 */ /* 0x020fce0000000000 */
.L_x_11:
[----:B------:R-:W-:Y:S05]  /*0800*/  BRA.U !UP1, `(.L_x_7) ;  /* 0x0000000109287547 */ /* 0x000fea000b800000 */
[----:B------:R-:W0:Y:S01]  /*0810*/  LDC.64 R4, c[0x0][0x380] ;  /* 0x0000e000ff047b82 */ /* 0x000e220000000a00 */
[----:B------:R-:W-:Y:S01]  /*0820*/  IMAD R0, R19, UR4, R14 ;  /* 0x0000000413007c24 */ /* 0x000fe2000f8e020e */
[----:B------:R-:W-:-:S12]  /*0830*/  UIADD3 UR5, UPT, UPT, -UR5, URZ, URZ ;  /* 0x000000ff05057290 */ /* 0x000fd8000fffe1ff */
.L_x_12:
[----:B0-----:R-:W-:-:S06]  /*0840*/  IMAD.WIDE R2, R0, 0x4, R4 ;  /* 0x0000000400027825 */ /* 0x001fcc00078e0204 */
[----:B------:R-:W2:Y:S01]  /*0850*/  LDG.E R2, desc[UR8][R2.64] ;  /* 0x0000000802027981 */ /* 0x000ea2000c1e1900 */
[----:B------:R-:W-:Y:S01]  /*0860*/  UIADD3 UR5, UPT, UPT, UR5, 0x1, URZ ;  /* 0x0000000105057890 */ /* 0x000fe2000fffe0ff */
[----:B------:R-:W-:-:S03]  /*0870*/  IADD3 R0, PT, PT, R0, R19, RZ ;  /* 0x0000001300007210 */ /* 0x000fc60007ffe0ff */
[----:B------:R-:W-:Y:S01]  /*0880*/  UISETP.NE.AND UP0, UPT, UR5, URZ, UPT ;  /* 0x000000ff0500728c */ /* 0x000fe2000bf05270 */
[----:B--2---:R-:W-:-:S08]  /*0890*/  FADD R15, R2, R15 ;  /* 0x0000000f020f7221 */ /* 0x004fd00000000000 */
[----:B------:R-:W-:Y:S05]  /*08a0*/  BRA.U UP0, `(.L_x_12) ;  /* 0xfffffffd00e47547 */ /* 0x000fea000b83ffff */
.L_x_7:
[----:B------:R-:W-:Y:S01]  /*08b0*/  I2FP.F32.S32 R4, UR7 ;  /* 0x0000000700047c45 */ /* 0x000fe20008201400 */
[----:B------:R-:W-:Y:S03]  /*08c0*/  BSSY.RECONVERGENT B0, `(.L_x_13) ;  /* 0x000000d000007945 */ /* 0x000fe60003800200 */
[----:B------:R-:W0:Y:S08]  /*08d0*/  MUFU.RCP R3, R4 ;  /* 0x0000000400037308 */ /* 0x000e300000001000 */
[----:B------:R-:W1:Y:S01]  /*08e0*/  FCHK P0, R15, R4 ;  /* 0x000000040f007302 */ /* 0x000e620000000000 */
[----:B0-----:R-:W-:-:S04]  /*08f0*/  FFMA R0, -R4, R3, 1 ;  /* 0x3f80000004007423 */ /* 0x001fc80000000103 */
[----:B------:R-:W-:-:S04]  /*0900*/  FFMA R0, R3, R0, R3 ;  /* 0x0000000003007223 */ /* 0x000fc80000000003 */
[----:B------:R-:W-:-:S04]  /*0910*/  FFMA R3, R0, R15, RZ ;  /* 0x0000000f00037223 */ /* 0x000fc800000000ff */
[----:B------:R-:W-:-:S04]  /*0920*/  FFMA R2, -R4, R3, R15 ;  /* 0x0000000304027223 */ /* 0x000fc8000000010f */
[----:B------:R-:W-:Y:S01]  /*0930*/  FFMA R5, R0, R2, R3 ;  /* 0x0000000200057223 */ /* 0x000fe20000000003 */
[----:B-1----:R-:W-:Y:S06]  /*0940*/  @!P0 BRA `(.L_x_14) ;  /* 0x0000000000108947 */ /* 0x002fec0003800000 */
[----:B------:R-:W-:Y:S02]  /*0950*/  MOV R3, R15 ;  /* 0x0000000f00037202 */ /* 0x000fe40000000f00 */
[----:B------:R-:W-:-:S07]  /*0960*/  MOV R2, 0x980 ;  /* 0x0000098000027802 */ /* 0x000fce0000000f00 */
[----:B------:R-:W-:Y:S05]  /*0970*/  CALL.REL.NOINC `($__internal_0_$__cuda_sm3x_div_rn_noftz_f32_slowpath) ;  /* 0x0000000000187944 */ /* 0x000fea0003c00000 */
[----:B------:R-:W-:-:S07]  /*0980*/  MOV R5, R0 ;  /* 0x0000000000057202 */ /* 0x000fce0000000f00 */
.L_x_14:
[----:B------:R-:W-:Y:S05]  /*0990*/  BSYNC.RECONVERGENT B0 ;  /* 0x0000000000007941 */ /* 0x000fea0003800200 */
.L_x_13:
[----:B------:R-:W0:Y:S02]  /*09a0*/  LDC.64 R2, c[0x0][0x388] ;  /* 0x0000e200ff027b82 */ /* 0x000e240000000a00 */
[----:B0-----:R-:W-:-:S05]  /*09b0*/  IMAD.WIDE R14, R14, 0x4, R2 ;  /* 0x000000040e0e7825 */ /* 0x001fca00078e0202 */
[----:B------:R-:W-:Y:S01]  /*09c0*/  STG.E desc[UR8][R14.64], R5 ;  /* 0x000000050e007986 */ /* 0x000fe2000c101908 */
[----:B------:R-:W-:Y:S05]  /*09d0*/  EXIT ;  /* 0x000000000000794d */ /* 0x000fea0003800000 */
        .weak           $__internal_0_$__cuda_sm3x_div_rn_noftz_f32_slowpath
        .type           $__internal_0_$__cuda_sm3x_div_rn_noftz_f32_slowpath,@function
        .size           $__internal_0_$__cuda_sm3x_div_rn_noftz_f32_slowpath,(.L_x_47 - $__internal_0_$__cuda_sm3x_div_rn_noftz_f32_slowpath)
$__internal_0_$__cuda_sm3x_div_rn_noftz_f32_slowpath:
[----:B------:R-:W-:Y:S01]  /*09e0*/  SHF.R.U32.HI R5, RZ, 0x17, R4 ;  /* 0x00000017ff057819 */ /* 0x000fe20000011604 */
[----:B------:R-:W-:Y:S01]  /*09f0*/  BSSY.RECONVERGENT B1, `(.L_x_15) ;  /* 0x0000063000017945 */ /* 0x000fe20003800200 */
[----:B------:R-:W-:Y:S02]  /*0a00*/  SHF.R.U32.HI R0, RZ, 0x17, R3 ;  /* 0x00000017ff007819 */ /* 0x000fe40000011603 */
[----:B------:R-:W-:Y:S02]  /*0a10*/  LOP3.LUT R5, R5, 0xff, RZ, 0xc0, !PT ;  /* 0x000000ff05057812 */ /* 0x000fe400078ec0ff */
[----:B------:R-:W-:Y:S02]  /*0a20*/  LOP3.LUT R10, R0, 0xff, RZ, 0xc0, !PT ;  /* 0x000000ff000a7812 */ /* 0x000fe400078ec0ff */
[----:B------:R-:W-:Y:S02]  /*0a30*/  IADD3 R7, PT, PT, R5, -0x1, RZ ;  /* 0xffffffff05077810 */ /* 0x000fe40007ffe0ff */
[----:B------:R-:W-:-:S02]  /*0a40*/  IADD3 R8, PT, PT, R10, -0x1, RZ ;  /* 0xffffffff0a087810 */ /* 0x000fc40007ffe0ff */
[----:B------:R-:W-:-:S04]  /*0a50*/  ISETP.GT.U32.AND P0, PT, R7, 0xfd, PT ;  /* 0x000000fd0700780c */ /* 0x000fc80003f04070 */
[----:B------:R-:W-:-:S13]  /*0a60*/  ISETP.GT.U32.OR P0, PT, R8, 0xfd, P0 ;  /* 0x000000fd0800780c */ /* 0x000fda0000704470 */
[----:B------:R-:W-:Y:S01]  /*0a70*/  @!P0 MOV R6, RZ ;  /* 0x000000ff00068202 */ /* 0x000fe20000000f00 */
[----:B------:R-:W-:Y:S06]  /*0a80*/  @!P0 BRA `(.L_x_16) ;  /* 0x0000000000608947 */ /* 0x000fec0003800000 */
[----:B------:R-:W-:Y:S02]  /*0a90*/  FSETP.GTU.FTZ.AND P0, PT, |R3|, +INF , PT ;  /* 0x7f8000000300780b */ /* 0x000fe40003f1c200 */
[----:B------:R-:W-:Y:S02]  /*0aa0*/  FSETP.GTU.FTZ.AND P1, PT, |R4|, +INF , PT ;  /* 0x7f8000000400780b */ /* 0x000fe40003f3c200 */
[----:B------:R-:W-:Y:S02]  /*0ab0*/  MOV R0, R4 ;  /* 0x0000000400007202 */ /* 0x000fe40000000f00 */
[----:B------:R-:W-:-:S13]  /*0ac0*/  PLOP3.LUT P0, PT, P0, P1, PT, 0xf8, 0x8f ;  /* 0x00000000008f781c */ /* 0x000fda0000703f70 */
[----:B------:R-:W-:Y:S05]  /*0ad0*/  @P0 BRA `(.L_x_17) ;  /* 0x00000004004c0947 */ /* 0x000fea0003800000 */
[----:B------:R-:W-:-:S13]  /*0ae0*/  LOP3.LUT P0, RZ, R4, 0x7fffffff, R3, 0xc8, !PT ;  /* 0x7fffffff04ff7812 */ /* 0x000fda000780c803 */
[----:B------:R-:W-:Y:S05]  /*0af0*/  @!P0 BRA `(.L_x_18) ;  /* 0x00000004003c8947 */ /* 0x000fea0003800000 */
[C---:B------:R-:W-:Y:S02]  /*0b00*/  FSETP.NEU.FTZ.AND P2, PT, |R3|.reuse, +INF , PT ;  /* 0x7f8000000300780b */ /* 0x040fe40003f5d200 */
[----:B------:R-:W-:Y:S02]  /*0b10*/  FSETP.NEU.FTZ.AND P1, PT, |R0|, +INF , PT ;  /* 0x7f8000000000780b */ /* 0x000fe40003f3d200 */
[----:B------:R-:W-:-:S11]  /*0b20*/  FSETP.NEU.FTZ.AND P0, PT, |R3|, +INF , PT ;  /* 0x7f8000000300780b */ /* 0x000fd60003f1d200 */
[----:B------:R-:W-:Y:S05]  /*0b30*/  @!P1 BRA !P2, `(.L_x_18) ;  /* 0x00000004002c9947 */ /* 0x000fea0005000000 */
[----:B------:R-:W-:-:S04]  /*0b40*/  LOP3.LUT P2, RZ, R3, 0x7fffffff, RZ, 0xc0, !PT ;  /* 0x7fffffff03ff7812 */ /* 0x000fc8000784c0ff */
[----:B------:R-:W-:-:S13]  /*0b50*/  PLOP3.LUT P1, PT, P1, P2, PT, 0x2f, 0xf2 ;  /* 0x0000000000f2781c */ /* 0x000fda0000f24577 */
[----:B------:R-:W-:Y:S05]  /*0b60*/  @P1 BRA `(.L_x_19) ;  /* 0x0000000400181947 */ /* 0x000fea0003800000 */
[----:B------:R-:W-:-:S04]  /*0b70*/  LOP3.LUT P1, RZ, R4, 0x7fffffff, RZ, 0xc0, !PT ;  /* 0x7fffffff04ff7812 */ /* 0x000fc8000782c0ff */
[----:B------:R-:W-:-:S13]  /*0b80*/  PLOP3.LUT P0, PT, P0, P1, PT, 0x2f, 0xf2 ;  /* 0x0000000000f2781c */ /* 0x000fda0000702577 */
[----:B------:R-:W-:Y:S05]  /*0b90*/  @P0 BRA `(.L_x_20) ;  /* 0x0000000400000947 */ /* 0x000fea0003800000 */
[----:B------:R-:W-:Y:S02]  /*0ba0*/  ISETP.GE.AND P0, PT, R8, RZ, PT ;  /* 0x000000ff0800720c */ /* 0x000fe40003f06270 */
[----:B------:R-:W-:-:S11]  /*0bb0*/  ISETP.GE.AND P1, PT, R7, RZ, PT ;  /* 0x000000ff0700720c */ /* 0x000fd60003f26270 */
[----:B------:R-:W-:Y:S01]  /*0bc0*/  @P0 MOV R6, RZ ;  /* 0x000000ff00060202 */ /* 0x000fe20000000f00 */
[----:B------:R-:W-:Y:S01]  /*0bd0*/  @!P0 FFMA R3, R3, 1.84467440737095516160e+19, RZ ;  /* 0x5f80000003038823 */ /* 0x000fe200000000ff */
[----:B------:R-:W-:Y:S01]  /*0be0*/  @!P0 MOV R6, 0xffffffc0 ;  /* 0xffffffc000068802 */ /* 0x000fe20000000f00 */
[----:B------:R-:W-:-:S03]  /*0bf0*/  @!P1 FFMA R4, R0, 1.84467440737095516160e+19, RZ ;  /* 0x5f80000000049823 */ /* 0x000fc600000000ff */
[----:B------:R-:W-:-:S07]  /*0c00*/  @!P1 IADD3 R6, PT, PT, R6, 0x40, RZ ;  /* 0x0000004006069810 */ /* 0x000fce0007ffe0ff */
.L_x_16:
[----:B------:R-:W-:Y:S01]  /*0c10*/  LEA R7, R5, 0xc0800000, 0x17 ;  /* 0xc080000005077811 */ /* 0x000fe200078eb8ff */
[----:B------:R-:W-:Y:S03]  /*0c20*/  BSSY.RECONVERGENT B2, `(.L_x_21) ;  /* 0x0000036000027945 */ /* 0x000fe60003800200 */
[----:B------:R-:W-:Y:S02]  /*0c30*/  IADD3 R7, PT, PT, -R7, R4, RZ ;  /* 0x0000000407077210 */ /* 0x000fe40007ffe1ff */
[----:B------:R-:W-:Y:S02]  /*0c40*/  IADD3 R4, PT, PT, R10, -0x7f, RZ ;  /* 0xffffff810a047810 */ /* 0x000fe40007ffe0ff */
[----:B------:R-:W0:Y:S01]  /*0c50*/  MUFU.RCP R8, R7 ;  /* 0x0000000700087308 */ /* 0x000e220000001000 */
[----:B------:R-:W-:Y:S01]  /*0c60*/  FADD.FTZ R9, -R7, -RZ ;  /* 0x800000ff07097221 */ /* 0x000fe20000010100 */
[C---:B------:R-:W-:Y:S01]  /*0c70*/  IADD3 R5, PT, PT, R4.reuse, 0x7f, -R5 ;  /* 0x0000007f04057810 */ /* 0x040fe20007ffe805 */
[----:B------:R-:W-:-:S03]  /*0c80*/  IMAD R0, R4, -0x800000, R3 ;  /* 0xff80000004007824 */ /* 0x000fc600078e0203 */
[----:B------:R-:W-:Y:S01]  /*0c90*/  IADD3 R5, PT, PT, R5, R6, RZ ;  /* 0x0000000605057210 */ /* 0x000fe20007ffe0ff */
[----:B0-----:R-:W-:-:S04]  /*0ca0*/  FFMA R11, R8, R9, 1 ;  /* 0x3f800000080b7423 */ /* 0x001fc80000000009 */
[----:B------:R-:W-:-:S04]  /*0cb0*/  FFMA R10, R8, R11, R8 ;  /* 0x0000000b080a7223 */ /* 0x000fc80000000008 */
[----:B------:R-:W-:-:S04]  /*0cc0*/  FFMA R3, R0, R10, RZ ;  /* 0x0000000a00037223 */ /* 0x000fc800000000ff */
[----:B------:R-:W-:-:S04]  /*0cd0*/  FFMA R8, R9, R3, R0 ;  /* 0x0000000309087223 */ /* 0x000fc80000000000 */
[----:B------:R-:W-:-:S04]  /*0ce0*/  FFMA R11, R10, R8, R3 ;  /* 0x000000080a0b7223 */ /* 0x000fc80000000003 */
[----:B------:R-:W-:-:S04]  /*0cf0*/  FFMA R8, R9, R11, R0 ;  /* 0x0000000b09087223 */ /* 0x000fc80000000000 */
[----:B------:R-:W-:-:S05]  /*0d00*/  FFMA R0, R10, R8, R11 ;  /* 0x000000080a007223 */ /* 0x000fca000000000b */
[----:B------:R-:W-:-:S04]  /*0d10*/  SHF.R.U32.HI R3, RZ, 0x17, R0 ;  /* 0x00000017ff037819 */ /* 0x000fc80000011600 */
[----:B------:R-:W-:-:S04]  /*0d20*/  LOP3.LUT R3, R3, 0xff, RZ, 0xc0, !PT ;  /* 0x000000ff03037812 */ /* 0x000fc800078ec0ff */
[----:B------:R-:W-:-:S04]  /*0d30*/  IADD3 R7, PT, PT, R3, R5, RZ ;  /* 0x0000000503077210 */ /* 0x000fc80007ffe0ff */
[----:B------:R-:W-:-:S04]  /*0d40*/  IADD3 R3, PT, PT, R7, -0x1, RZ ;  /* 0xffffffff07037810 */ /* 0x000fc80007ffe0ff */
[----:B------:R-:W-:-:S13]  /*0d50*/  ISETP.GE.U32.AND P0, PT, R3, 0xfe, PT ;  /* 0x000000fe0300780c */ /* 0x000fda0003f06070 */
[----:B------:R-:W-:Y:S05]  /*0d60*/  @!P0 BRA `(.L_x_22) ;  /* 0x0000000000808947 */ /* 0x000fea0003800000 */
[----:B------:R-:W-:-:S13]  /*0d70*/  ISETP.GT.AND P0, PT, R7, 0xfe, PT ;  /* 0x000000fe0700780c */ /* 0x000fda0003f04270 */
[----:B------:R-:W-:Y:S05]  /*0d80*/  @P0 BRA `(.L_x_23) ;  /* 0x00000000006c0947 */ /* 0x000fea0003800000 */
[----:B------:R-:W-:-:S13]  /*0d90*/  ISETP.GE.AND P0, PT, R7, 0x1, PT ;  /* 0x000000010700780c */ /* 0x000fda0003f06270 */
[----:B------:R-:W-:Y:S05]  /*0da0*/  @P0 BRA `(.L_x_24) ;  /* 0x0000000000740947 */ /* 0x000fea0003800000 */
[----:B------:R-:W-:Y:S02]  /*0db0*/  ISETP.GE.AND P0, PT, R7, -0x18, PT ;  /* 0xffffffe80700780c */ /* 0x000fe40003f06270 */
[----:B------:R-:W-:-:S11]  /*0dc0*/  LOP3.LUT R0, R0, 0x80000000, RZ, 0xc0, !PT ;  /* 0x8000000000007812 */ /* 0x000fd600078ec0ff */
[----:B------:R-:W-:Y:S05]  /*0dd0*/  @!P0 BRA `(.L_x_24) ;  /* 0x0000000000688947 */ /* 0x000fea0003800000 */
[CCC-:B------:R-:W-:Y:S01]  /*0de0*/  FFMA.RZ R3, R10.reuse, R8.reuse, R11.reuse ;  /* 0x000000080a037223 */ /* 0x1c0fe2000000c00b */
[C---:B------:R-:W-:Y:S01]  /*0df0*/  IADD3 R6, PT, PT, R7.reuse, 0x20, RZ ;  /* 0x0000002007067810 */ /* 0x040fe20007ffe0ff */
[CCC-:B------:R-:W-:Y:S01]  /*0e00*/  FFMA.RM R4, R10.reuse, R8.reuse, R11.reuse ;  /* 0x000000080a047223 */ /* 0x1c0fe2000000400b */
[----:B------:R-:W-:Y:S02]  /*0e10*/  ISETP.NE.AND P2, PT, R7, RZ, PT ;  /* 0x000000ff0700720c */ /* 0x000fe40003f45270 */
[----:B------:R-:W-:Y:S01]  /*0e20*/  LOP3.LUT R5, R3, 0x7fffff, RZ, 0xc0, !PT ;  /* 0x007fffff03057812 */ /* 0x000fe200078ec0ff */
[----:B------:R-:W-:Y:S01]  /*0e30*/  FFMA.RP R3, R10, R8, R11 ;  /* 0x000000080a037223 */ /* 0x000fe2000000800b */
[----:B------:R-:W-:Y:S02]  /*0e40*/  ISETP.NE.AND P1, PT, R7, RZ, PT ;  /* 0x000000ff0700720c */ /* 0x000fe40003f25270 */
[----:B------:R-:W-:Y:S02]  /*0e50*/  LOP3.LUT R5, R5, 0x800000, RZ, 0xfc, !PT ;  /* 0x0080000005057812 */ /* 0x000fe400078efcff */
[----:B------:R-:W-:-:S02]  /*0e60*/  IADD3 R7, PT, PT, -R7, RZ, RZ ;  /* 0x000000ff07077210 */ /* 0x000fc40007ffe1ff */
[----:B------:R-:W-:Y:S02]  /*0e70*/  SHF.L.U32 R6, R5, R6, RZ ;  /* 0x0000000605067219 */ /* 0x000fe400000006ff */
[----:B------:R-:W-:Y:S02]  /*0e80*/  FSETP.NEU.FTZ.AND P0, PT, R3, R4, PT ;  /* 0x000000040300720b */ /* 0x000fe40003f1d000 */
[----:B------:R-:W-:Y:S02]  /*0e90*/  SEL R4, R7, RZ, P2 ;  /* 0x000000ff07047207 */ /* 0x000fe40001000000 */
[----:B------:R-:W-:Y:S02]  /*0ea0*/  ISETP.NE.AND P1, PT, R6, RZ, P1 ;  /* 0x000000ff0600720c */ /* 0x000fe40000f25270 */
[----:B------:R-:W-:Y:S02]  /*0eb0*/  SHF.R.U32.HI R4, RZ, R4, R5 ;  /* 0x00000004ff047219 */ /* 0x000fe40000011605 */
[----:B------:R-:W-:-:S02]  /*0ec0*/  PLOP3.LUT P0, PT, P0, P1, PT, 0xf8, 0x8f ;  /* 0x00000000008f781c */ /* 0x000fc40000703f70 */
[----:B------:R-:W-:Y:S02]  /*0ed0*/  SHF.R.U32.HI R6, RZ, 0x1, R4 ;  /* 0x00000001ff067819 */ /* 0x000fe40000011604 */
[----:B------:R-:W-:-:S04]  /*0ee0*/  SEL R3, RZ, 0x1, !P0 ;  /* 0x00000001ff037807 */ /* 0x000fc80004000000 */
[----:B------:R-:W-:-:S04]  /*0ef0*/  LOP3.LUT R3, R3, 0x1, R6, 0xf8, !PT ;  /* 0x0000000103037812 */ /* 0x000fc800078ef806 */
[----:B------:R-:W-:-:S04]  /*0f00*/  LOP3.LUT R3, R3, R4, RZ, 0xc0, !PT ;  /* 0x0000000403037212 */ /* 0x000fc800078ec0ff */
[----:B------:R-:W-:-:S04]  /*0f10*/  IADD3 R3, PT, PT, R6, R3, RZ ;  /* 0x0000000306037210 */ /* 0x000fc80007ffe0ff */
[----:B------:R-:W-:Y:S01]  /*0f20*/  LOP3.LUT R0, R3, R0, RZ, 0xfc, !PT ;  /* 0x0000000003007212 */ /* 0x000fe200078efcff */
[----:B------:R-:W-:Y:S06]  /*0f30*/  BRA `(.L_x_24) ;  /* 0x0000000000107947 */ /* 0x000fec0003800000 */
.L_x_23:
[----:B------:R-:W-:-:S04]  /*0f40*/  LOP3.LUT R0, R0, 0x80000000, RZ, 0xc0, !PT ;  /* 0x8000000000007812 */ /* 0x000fc800078ec0ff */
[----:B------:R-:W-:Y:S01]  /*0f50*/  LOP3.LUT R0, R0, 0x7f800000, RZ, 0xfc, !PT ;  /* 0x7f80000000007812 */ /* 0x000fe200078efcff */
[----:B------:R-:W-:Y:S06]  /*0f60*/  BRA `(.L_x_24) ;  /* 0x0000000000047947 */ /* 0x000fec0003800000 */
.L_x_22:
[----:B------:R-:W-:-:S07]  /*0f70*/  LEA R0, R5, R0, 0x17 ;  /* 0x0000000005007211 */ /* 0x000fce00078eb8ff */
.L_x_24:
[----:B------:R-:W-:Y:S05]  /*0f80*/  BSYNC.RECONVERGENT B2 ;  /* 0x0000000000027941 */ /* 0x000fea0003800200 */
.L_x_21:
[----:B------:R-:W-:Y:S05]  /*0f90*/  BRA `(.L_x_25) ;  /* 0x0000000000207947 */ /* 0x000fea0003800000 */
.L_x_20:
[----:B------:R-:W-:-:S04]  /*0fa0*/  LOP3.LUT R0, R4, 0x80000000, R3, 0x48, !PT ;  /* 0x8000000004007812 */ /* 0x000fc800078e4803 */
[----:B------:R-:W-:Y:S01]  /*0fb0*/  LOP3.LUT R0, R0, 0x7f800000, RZ, 0xfc, !PT ;  /* 0x7f80000000007812 */ /* 0x000fe200078efcff */
[----:B------:R-:W-:Y:S06]  /*0fc0*/  BRA `(.L_x_25) ;  /* 0x0000000000147947 */ /* 0x000fec0003800000 */
.L_x_19:
[----:B------:R-:W-:Y:S01]  /*0fd0*/  LOP3.LUT R0, R4, 0x80000000, R3, 0x48, !PT ;  /* 0x8000000004007812 */ /* 0x000fe200078e4803 */
[----:B------:R-:W-:Y:S06]  /*0fe0*/  BRA `(.L_x_25) ;  /* 0x00000000000c7947 */ /* 0x000fec0003800000 */
.L_x_18:
[----:B------:R-:W0:Y:S01]  /*0ff0*/  MUFU.RSQ R0, -QNAN ;  /* 0xffc0000000007908 */ /* 0x000e220000001400 */
[----:B------:R-:W-:Y:S05]  /*1000*/  BRA `(.L_x_25) ;  /* 0x0000000000047947 */ /* 0x000fea0003800000 */
.L_x_17:
[----:B------:R-:W-:-:S07]  /*1010*/  FADD.FTZ R0, R3, R0 ;  /* 0x0000000003007221 */ /* 0x000fce0000010000 */
.L_x_25:
[----:B------:R-:W-:Y:S05]  /*1020*/  BSYNC.RECONVERGENT B1 ;  /* 0x0000000000017941 */ /* 0x000fea0003800200 */
.L_x_15:
[----:B------:R-:W-:-:S04]  /*1030*/  HFMA2 R3, -RZ, RZ, 0, 0 ;  /* 0x00000000ff037431 */ /* 0x000fc800000001ff */
[----:B0-----:R-:W-:Y:S05]  /*1040*/  RET.REL.NODEC R2 `(_Z16reduce_cols_meanPKfPfii) ;  /* 0xffffffec02ec7950 */ /* 0x001fea0003c3ffff */
.L_x_26:
        /* <DEDUP_REMOVED lines=11> */
.L_x_47:


//--------------------- .text._Z13relu_backwardPfPKfi --------------------------
	.section	.text._Z13relu_backwardPfPKfi,"ax",@progbits
	.align	128
        .global         _Z13relu_backwardPfPKfi
        .type           _Z13relu_backwardPfPKfi,@function
        .size           _Z13relu_backwardPfPKfi,(.L_x_53 - _Z13relu_backwardPfPKfi)
        .other          _Z13relu_backwardPfPKfi,@"STO_CUDA_ENTRY STV_DEFAULT"
_Z13relu_backwardPfPKfi:
.text._Z13relu_backwardPfPKfi:
        /* <DEDUP_REMOVED lines=9> */
[----:B------:R-:W1:Y:S07]  /*0090*/  LDCU.64 UR4, c[0x0][0x358] ;  /* 0x00006b00ff0477ac */ /* 0x000e6e0008000a00 */
[----:B------:R-:W2:Y:S01]  /*00a0*/  LDC.64 R4, c[0x0][0x380] ;  /* 0x0000e000ff047b82 */ /* 0x000ea20000000a00 */
[----:B0-----:R-:W-:-:S06]  /*00b0*/  IMAD.WIDE R2, R7, 0x4, R2 ;  /* 0x0000000407027825 */ /* 0x001fcc00078e0202 */
[----:B-1----:R-:W3:Y:S01]  /*00c0*/  LDG.E R2, desc[UR4][R2.64] ;  /* 0x0000000402027981 */ /* 0x002ee2000c1e1900 */
[----:B------:R-:W-:Y:S01]  /*00d0*/  BSSY.RECONVERGENT B0, `(.L_x_27) ;  /* 0x0000006000007945 */ /* 0x000fe20003800200 */
[----:B------:R-:W-:Y:S02]  /*00e0*/  HFMA2 R9, -RZ, RZ, 0, 0 ;  /* 0x00000000ff097431 */ /* 0x000fe400000001ff */
[----:B--2---:R-:W-:Y:S01]  /*00f0*/  IMAD.WIDE R4, R7, 0x4, R4 ;  /* 0x0000000407047825 */ /* 0x004fe200078e0204 */
[----:B---3--:R-:W-:-:S13]  /*0100*/  FSETP.GT.AND P0, PT, R2, RZ, PT ;  /* 0x000000ff0200720b */ /* 0x008fda0003f04000 */
[----:B------:R-:W-:Y:S05]  /*0110*/  @!P0 BRA `(.L_x_28) ;  /* 0x0000000000048947 */ /* 0x000fea0003800000 */
[----:B------:R0:W5:Y:S02]  /*0120*/  LDG.E R9, desc[UR4][R4.64] ;  /* 0x0000000404097981 */ /* 0x000164000c1e1900 */
.L_x_28:
[----:B------:R-:W-:Y:S05]  /*0130*/  BSYNC.RECONVERGENT B0 ;  /* 0x0000000000007941 */ /* 0x000fea0003800200 */
.L_x_27:
[----:B-----5:R-:W-:Y:S01]  /*0140*/  STG.E desc[UR4][R4.64], R9 ;  /* 0x0000000904007986 */ /* 0x020fe2000c101904 */
[----:B------:R-:W-:Y:S05]  /*0150*/  EXIT ;  /* 0x000000000000794d */ /* 0x000fea0003800000 */
.L_x_29:
        /* <DEDUP_REMOVED lines=10> */
.L_x_53:


//--------------------- .text._Z7bce_dz2PKfPKiPfi --------------------------
	.section	.text._Z7bce_dz2PKfPKiPfi,"ax",@progbits
	.align	128
        .global         _Z7bce_dz2PKfPKiPfi
        .type           _Z7bce_dz2PKfPKiPfi,@function
        .size           _Z7bce_dz2PKfPKiPfi,(.L_x_54 - _Z7bce_dz2PKfPKiPfi)
        .other          _Z7bce_dz2PKfPKiPfi,@"STO_CUDA_ENTRY STV_DEFAULT"
_Z7bce_dz2PKfPKiPfi:
.text._Z7bce_dz2PKfPKiPfi:
        /* <DEDUP_REMOVED lines=10> */
[----:B------:R-:W2:Y:S08]  /*00a0*/  LDC.64 R2, c[0x0][0x380] ;  /* 0x0000e000ff027b82 */ /* 0x000eb00000000a00 */
[----:B------:R-:W3:Y:S01]  /*00b0*/  LDC.64 R6, c[0x0][0x390] ;  /* 0x0000e400ff067b82 */ /* 0x000ee20000000a00 */
[----:B0-----:R-:W-:-:S06]  /*00c0*/  IMAD.WIDE R4, R9, 0x4, R4 ;  /* 0x0000000409047825 */ /* 0x001fcc00078e0204 */
[----:B-1----:R-:W4:Y:S01]  /*00d0*/  LDG.E R4, desc[UR4][R4.64] ;  /* 0x0000000404047981 */ /* 0x002f22000c1e1900 */
[----:B--2---:R-:W-:-:S06]  /*00e0*/  IMAD.WIDE R2, R9, 0x4, R2 ;  /* 0x0000000409027825 */ /* 0x004fcc00078e0202 */
[----:B------:R-:W2:Y:S01]  /*00f0*/  LDG.E R2, desc[UR4][R2.64] ;  /* 0x0000000402027981 */ /* 0x000ea2000c1e1900 */
[----:B---3--:R-:W-:Y:S01]  /*0100*/  IMAD.WIDE R6, R9, 0x4, R6 ;  /* 0x0000000409067825 */ /* 0x008fe200078e0206 */
[----:B----4-:R-:W-:-:S05]  /*0110*/  I2FP.F32.S32 R11, R4 ;  /* 0x00000004000b7245 */ /* 0x010fca0000201400 */
[----:B--2---:R-:W-:-:S05]  /*0120*/  FADD R11, R2, -R11 ;  /* 0x8000000b020b7221 */ /* 0x004fca0000000000 */
[----:B------:R-:W-:Y:S01]  /*0130*/  STG.E desc[UR4][R6.64], R11 ;  /* 0x0000000b06007986 */ /* 0x000fe2000c101904 */
[----:B------:R-:W-:Y:S05]  /*0140*/  EXIT ;  /* 0x000000000000794d */ /* 0x000fea0003800000 */
.L_x_30:
        /* <DEDUP_REMOVED lines=11> */
.L_x_54:


//--------------------- .text._Z13outer_productPKfS0_Pfii --------------------------
	.section	.text._Z13outer_productPKfS0_Pfii,"ax",@progbits
	.align	128
        .global         _Z13outer_productPKfS0_Pfii
        .type           _Z13outer_productPKfS0_Pfii,@function
        .size           _Z13outer_productPKfS0_Pfii,(.L_x_55 - _Z13outer_productPKfS0_Pfii)
        .other          _Z13outer_productPKfS0_Pfii,@"STO_CUDA_ENTRY STV_DEFAULT"
_Z13outer_productPKfS0_Pfii:
.text._Z13outer_productPKfS0_Pfii:
[----:B------:R-:W-:Y:S01]  /*0000*/  LDC R1, c[0x0][0x37c] ;  /* 0x0000df00ff017b82 */ /* 0x000fe20000000800 */
[----:B------:R-:W0:Y:S07]  /*0010*/  S2R R3, SR_TID.X ;  /* 0x0000000000037919 */ /* 0x000e2e0000002100 */
[----:B------:R-:W1:Y:S01]  /*0020*/  LDC R9, c[0x0][0x364] ;  /* 0x0000d900ff097b82 */ /* 0x000e620000000800 */
[----:B------:R-:W2:Y:S01]  /*0030*/  LDCU.64 UR6, c[0x0][0x398] ;  /* 0x00007300ff0677ac */ /* 0x000ea20008000a00 */
[----:B------:R-:W1:Y:S06]  /*0040*/  S2R R2, SR_TID.Y ;  /* 0x0000000000027919 */ /* 0x000e6c0000002200 */
[----:B------:R-:W0:Y:S08]  /*0050*/  S2UR UR5, SR_CTAID.X ;  /* 0x00000000000579c3 */ /* 0x000e300000002500 */
[----:B------:R-:W0:Y:S08]  /*0060*/  LDC R0, c[0x0][0x360] ;  /* 0x0000d800ff007b82 */ /* 0x000e300000000800 */
[----:B------:R-:W1:Y:S01]  /*0070*/  S2UR UR4, SR_CTAID.Y ;  /* 0x00000000000479c3 */ /* 0x000e620000002600 */
[----:B0-----:R-:W-:-:S05]  /*0080*/  IMAD R0, R0, UR5, R3 ;  /* 0x0000000500007c24 */ /* 0x001fca000f8e0203 */
[----:B--2---:R-:W-:Y:S01]  /*0090*/  ISETP.GE.AND P0, PT, R0, UR7, PT ;  /* 0x0000000700007c0c */ /* 0x004fe2000bf06270 */
[----:B-1----:R-:W-:-:S05]  /*00a0*/  IMAD R9, R9, UR4, R2 ;  /* 0x0000000409097c24 */ /* 0x002fca000f8e0202 */
[----:B------:R-:W-:-:S13]  /*00b0*/  ISETP.GE.OR P0, PT, R9, UR6, P0 ;  /* 0x0000000609007c0c */ /* 0x000fda0008706670 */
[----:B------:R-:W-:Y:S05]  /*00c0*/  @P0 EXIT ;  /* 0x000000000000094d */ /* 0x000fea0003800000 */
[----:B------:R-:W0:Y:S01]  /*00d0*/  LDC.64 R2, c[0x0][0x380] ;  /* 0x0000e000ff027b82 */ /* 0x000e220000000a00 */
[----:B------:R-:W1:Y:S07]  /*00e0*/  LDCU.64 UR4, c[0x0][0x358] ;  /* 0x00006b00ff0477ac */ /* 0x000e6e0008000a00 */
[----:B------:R-:W2:Y:S08]  /*00f0*/  LDC.64 R4, c[0x0][0x388] ;  /* 0x0000e200ff047b82 */ /* 0x000eb00000000a00 */
[----:B------:R-:W3:Y:S01]  /*0100*/  LDC.64 R6, c[0x0][0x390] ;  /* 0x0000e400ff067b82 */ /* 0x000ee20000000a00 */
[----:B0-----:R-:W-:-:S06]  /*0110*/  IMAD.WIDE.U32 R2, R9, 0x4, R2 ;  /* 0x0000000409027825 */ /* 0x001fcc00078e0002 */
[----:B-1----:R-:W4:Y:S01]  /*0120*/  LDG.E R2, desc[UR4][R2.64] ;  /* 0x0000000402027981 */ /* 0x002f22000c1e1900 */
[----:B--2---:R-:W-:-:S06]  /*0130*/  IMAD.WIDE R4, R0, 0x4, R4 ;  /* 0x0000000400047825 */ /* 0x004fcc00078e0204 */
[----:B------:R-:W4:Y:S01]  /*0140*/  LDG.E R5, desc[UR4][R4.64] ;  /* 0x0000000404057981 */ /* 0x000f22000c1e1900 */
[----:B------:R-:W-:-:S04]  /*0150*/  IMAD R9, R9, UR7, R0 ;  /* 0x0000000709097c24 */ /* 0x000fc8000f8e0200 */
[----:B---3--:R-:W-:-:S04]  /*0160*/  IMAD.WIDE R6, R9, 0x4, R6 ;  /* 0x0000000409067825 */ /* 0x008fc800078e0206 */
[----:B----4-:R-:W-:-:S05]  /*0170*/  FMUL R9, R2, R5 ;  /* 0x0000000502097220 */ /* 0x010fca0000400000 */
[----:B------:R-:W-:Y:S01]  /*0180*/  STG.E desc[UR4][R6.64], R9 ;  /* 0x0000000906007986 */ /* 0x000fe2000c101904 */
[----:B------:R-:W-:Y:S05]  /*0190*/  EXIT ;  /* 0x000000000000794d */ /* 0x000fea0003800000 */
.L_x_31:
        /* <DEDUP_REMOVED lines=14> */
.L_x_55:


//--------------------- .text._Z15sigmoid_inplacePfi --------------------------
	.section	.text._Z15sigmoid_inplacePfi,"ax",@progbits
	.align	128
        .global         _Z15sigmoid_inplacePfi
        .type           _Z15sigmoid_inplacePfi,@function
        .size           _Z15sigmoid_inplacePfi,(.L_x_48 - _Z15sigmoid_inplacePfi)
        .other          _Z15sigmoid_inplacePfi,@"STO_CUDA_ENTRY STV_DEFAULT"
_Z15sigmoid_inplacePfi:
.text._Z15sigmoid_inplacePfi:
        /* <DEDUP_REMOVED lines=10> */
[----:B0-----:R-:W-:-:S05]  /*00a0*/  IMAD.WIDE R4, R3, 0x4, R4 ;  /* 0x0000000403047825 */ /* 0x001fca00078e0204 */
[----:B-1----:R-:W2:Y:S01]  /*00b0*/  LDG.E R0, desc[UR4][R4.64] ;  /* 0x0000000404007981 */ /* 0x002ea2000c1e1900 */
[----:B------:R-:W-:Y:S01]  /*00c0*/  IMAD.MOV.U32 R3, RZ, RZ, 0x3bbb989d ;  /* 0x3bbb989dff037424 */ /* 0x000fe200078e00ff */
[----:B------:R-:W-:Y:S01]  /*00d0*/  BSSY.RECONVERGENT B0, `(.L_x_32) ;  /* 0x0000015000007945 */ /* 0x000fe20003800200 */
[----:B------:R-:W-:Y:S02]  /*00e0*/  IMAD.MOV.U32 R7, RZ, RZ, 0x437c0000 ;  /* 0x437c0000ff077424 */ /* 0x000fe400078e00ff */
[----:B--2---:R-:W-:-:S04]  /*00f0*/  FFMA.SAT R2, R0, -R3, 0.5 ;  /* 0x3f00000000027423 */ /* 0x004fc80000002803 */
[----:B------:R-:W-:-:S04]  /*0100*/  FFMA.RM R2, R2, R7, 12582913 ;  /* 0x4b40000102027423 */ /* 0x000fc80000004007 */
[C---:B------:R-:W-:Y:S01]  /*0110*/  FADD R3, R2.reuse, -12583039 ;  /* 0xcb40007f02037421 */ /* 0x040fe20000000000 */
[----:B------:R-:W-:-:S03]  /*0120*/  SHF.L.U32 R2, R2, 0x17, RZ ;  /* 0x0000001702027819 */ /* 0x000fc600000006ff */
[----:B------:R-:W-:-:S04]  /*0130*/  FFMA R3, R0, -1.4426950216293334961, -R3 ;  /* 0xbfb8aa3b00037823 */ /* 0x000fc80000000803 */
[----:B------:R-:W-:-:S06]  /*0140*/  FFMA R3, R0, -1.925963033500011079e-08, R3 ;  /* 0xb2a5706000037823 */ /* 0x000fcc0000000003 */
[----:B------:R-:W0:Y:S02]  /*0150*/  MUFU.EX2 R3, R3 ;  /* 0x0000000300037308 */ /* 0x000e240000000800 */
[----:B0-----:R-:W-:-:S04]  /*0160*/  FFMA R0, R2, R3, 1 ;  /* 0x3f80000002007423 */ /* 0x001fc80000000003 */
[----:B------:R-:W-:-:S05]  /*0170*/  VIADD R2, R0, 0x1800000 ;  /* 0x0180000000027836 */ /* 0x000fca0000000000 */
[----:B------:R-:W-:-:S04]  /*0180*/  LOP3.LUT R2, R2, 0x7f800000, RZ, 0xc0, !PT ;  /* 0x7f80000002027812 */ /* 0x000fc800078ec0ff */
[----:B------:R-:W-:-:S13]  /*0190*/  ISETP.GT.U32.AND P0, PT, R2, 0x1ffffff, PT ;  /* 0x01ffffff0200780c */ /* 0x000fda0003f04070 */
[----:B------:R-:W-:Y:S05]  /*01a0*/  @P0 BRA `(.L_x_33) ;  /* 0x00000000000c0947 */ /* 0x000fea0003800000 */
[----:B------:R-:W-:-:S07]  /*01b0*/  MOV R6, 0x1d0 ;  /* 0x000001d000067802 */ /* 0x000fce0000000f00 */
[----:B------:R-:W-:Y:S05]  /*01c0*/  CALL.REL.NOINC `($__internal_1_$__cuda_sm20_rcp_rn_f32_slowpath) ;  /* 0x0000000000207944 */ /* 0x000fea0003c00000 */
[----:B------:R-:W-:Y:S05]  /*01d0*/  BRA `(.L_x_34) ;  /* 0x0000000000107947 */ /* 0x000fea0003800000 */
.L_x_33:
[----:B------:R-:W0:Y:S02]  /*01e0*/  MUFU.RCP R3, R0 ;  /* 0x0000000000037308 */ /* 0x000e240000001000 */
[----:B0-----:R-:W-:-:S04]  /*01f0*/  FFMA R2, R0, R3, -1 ;  /* 0xbf80000000027423 */ /* 0x001fc80000000003 */
[----:B------:R-:W-:-:S04]  /*0200*/  FADD.FTZ R2, -R2, -RZ ;  /* 0x800000ff02027221 */ /* 0x000fc80000010100 */
[----:B------:R-:W-:-:S07]  /*0210*/  FFMA R3, R3, R2, R3 ;  /* 0x0000000203037223 */ /* 0x000fce0000000003 */
.L_x_34:
[----:B------:R-:W-:Y:S05]  /*0220*/  BSYNC.RECONVERGENT B0 ;  /* 0x0000000000007941 */ /* 0x000fea0003800200 */
.L_x_32:
[----:B------:R-:W-:Y:S01]  /*0230*/  STG.E desc[UR4][R4.64], R3 ;  /* 0x0000000304007986 */ /* 0x000fe2000c101904 */
[----:B------:R-:W-:Y:S05]  /*0240*/  EXIT ;  /* 0x000000000000794d */ /* 0x000fea0003800000 */
        .weak           $__internal_1_$__cuda_sm20_rcp_rn_f32_slowpath
        .type           $__internal_1_$__cuda_sm20_rcp_rn_f32_slowpath,@function
        .size           $__internal_1_$__cuda_sm20_rcp_rn_f32_slowpath,(.L_x_48 - $__internal_1_$__cuda_sm20_rcp_rn_f32_slowpath)
$__internal_1_$__cuda_sm20_rcp_rn_f32_slowpath:
[----:B------:R-:W-:Y:S01]  /*0250*/  IMAD.SHL.U32 R2, R0, 0x2, RZ ;  /* 0x0000000200027824 */ /* 0x000fe200078e00ff */
[----:B------:R-:W-:Y:S04]  /*0260*/  BSSY.RECONVERGENT B1, `(.L_x_35) ;  /* 0x0000030000017945 */ /* 0x000fe80003800200 */
[----:B------:R-:W-:-:S04]  /*0270*/  SHF.R.U32.HI R2, RZ, 0x18, R2 ;  /* 0x00000018ff027819 */ /* 0x000fc80000011602 */
[----:B------:R-:W-:-:S13]  /*0280*/  ISETP.NE.U32.AND P0, PT, R2, RZ, PT ;  /* 0x000000ff0200720c */ /* 0x000fda0003f05070 */
[----:B------:R-:W-:Y:S05]  /*0290*/  @P0 BRA `(.L_x_36) ;  /* 0x0000000000280947 */ /* 0x000fea0003800000 */
[----:B------:R-:W-:-:S04]  /*02a0*/  SHF.L.U32 R2, R0, 0x1, RZ ;  /* 0x0000000100027819 */ /* 0x000fc800000006ff */
[----:B------:R-:W-:-:S13]  /*02b0*/  ISETP.NE.AND P0, PT, R2, RZ, PT ;  /* 0x000000ff0200720c */ /* 0x000fda0003f05270 */
[----:B------:R-:W-:Y:S01]  /*02c0*/  @P0 FFMA R7, R0, 1.84467440737095516160e+19, RZ ;  /* 0x5f80000000070823 */ /* 0x000fe200000000ff */
[----:B------:R-:W-:Y:S08]  /*02d0*/  @!P0 MUFU.RCP R3, R0 ;  /* 0x0000000000038308 */ /* 0x000ff00000001000 */
[----:B------:R-:W0:Y:S02]  /*02e0*/  @P0 MUFU.RCP R2, R7 ;  /* 0x0000000700020308 */ /* 0x000e240000001000 */
[----:B0-----:R-:W-:-:S04]  /*02f0*/  @P0 FFMA R8, R7, R2, -1 ;  /* 0xbf80000007080423 */ /* 0x001fc80000000002 */
[----:B------:R-:W-:-:S04]  /*0300*/  @P0 FADD.FTZ R9, -R8, -RZ ;  /* 0x800000ff08090221 */ /* 0x000fc80000010100 */
[----:B------:R-:W-:-:S04]  /*0310*/  @P0 FFMA R2, R2, R9, R2 ;  /* 0x0000000902020223 */ /* 0x000fc80000000002 */
[----:B------:R-:W-:Y:S01]  /*0320*/  @P0 FFMA R3, R2, 1.84467440737095516160e+19, RZ ;  /* 0x5f80000002030823 */ /* 0x000fe200000000ff */
[----:B------:R-:W-:Y:S06]  /*0330*/  BRA `(.L_x_37) ;  /* 0x0000000000887947 */ /* 0x000fec0003800000 */
.L_x_36:
[----:B------:R-:W-:-:S05]  /*0340*/  VIADD R3, R2, 0xffffff03 ;  /* 0xffffff0302037836 */ /* 0x000fca0000000000 */
[----:B------:R-:W-:-:S13]  /*0350*/  ISETP.GT.U32.AND P0, PT, R3, 0x1, PT ;  /* 0x000000010300780c */ /* 0x000fda0003f04070 */
[----:B------:R-:W-:Y:S05]  /*0360*/  @P0 BRA `(.L_x_38) ;  /* 0x0000000000780947 */ /* 0x000fea0003800000 */
[----:B------:R-:W-:Y:S01]  /*0370*/  LOP3.LUT R7, R0, 0x7fffff, RZ, 0xc0, !PT ;  /* 0x007fffff00077812 */ /* 0x000fe200078ec0ff */
[----:B------:R-:W-:-:S03]  /*0380*/  IMAD.MOV.U32 R12, RZ, RZ, 0x3 ;  /* 0x00000003ff0c7424 */ /* 0x000fc600078e00ff */
[----:B------:R-:W-:Y:S02]  /*0390*/  LOP3.LUT R7, R7, 0x3f800000, RZ, 0xfc, !PT ;  /* 0x3f80000007077812 */ /* 0x000fe400078efcff */
[----:B------:R-:W-:Y:S02]  /*03a0*/  SHF.L.U32 R11, R12, R3, RZ ;  /* 0x000000030c0b7219 */ /* 0x000fe400000006ff */
[----:B------:R-:W0:Y:S02]  /*03b0*/  MUFU.RCP R8, R7 ;  /* 0x0000000700087308 */ /* 0x000e240000001000 */
[----:B0-----:R-:W-:-:S04]  /*03c0*/  FFMA R9, R7, R8, -1 ;  /* 0xbf80000007097423 */ /* 0x001fc80000000008 */
[----:B------:R-:W-:-:S04]  /*03d0*/  FADD.FTZ R9, -R9, -RZ ;  /* 0x800000ff09097221 */ /* 0x000fc80000010100 */
[CCC-:B------:R-:W-:Y:S01]  /*03e0*/  FFMA.RM R10, R8.reuse, R9.reuse, R8.reuse ;  /* 0x00000009080a7223 */ /* 0x1c0fe20000004008 */
[----:B------:R-:W-:-:S04]  /*03f0*/  FFMA.RP R9, R8, R9, R8 ;  /* 0x0000000908097223 */ /* 0x000fc80000008008 */
[C---:B------:R-:W-:Y:S02]  /*0400*/  LOP3.LUT R8, R10.reuse, 0x7fffff, RZ, 0xc0, !PT ;  /* 0x007fffff0a087812 */ /* 0x040fe400078ec0ff */
[----:B------:R-:W-:Y:S02]  /*0410*/  FSETP.NEU.FTZ.AND P0, PT, R10, R9, PT ;  /* 0x000000090a00720b */ /* 0x000fe40003f1d000 */
[----:B------:R-:W-:Y:S02]  /*0420*/  LOP3.LUT R8, R8, 0x800000, RZ, 0xfc, !PT ;  /* 0x0080000008087812 */ /* 0x000fe400078efcff */
[----:B------:R-:W-:Y:S02]  /*0430*/  SEL R9, RZ, 0xffffffff, !P0 ;  /* 0xffffffffff097807 */ /* 0x000fe40004000000 */
[----:B------:R-:W-:Y:S02]  /*0440*/  LOP3.LUT R10, R11, R8, RZ, 0xc0, !PT ;  /* 0x000000080b0a7212 */ /* 0x000fe400078ec0ff */
[----:B------:R-:W-:-:S02]  /*0450*/  IADD3 R9, PT, PT, -R9, RZ, RZ ;  /* 0x000000ff09097210 */ /* 0x000fc40007ffe1ff */
[-C--:B------:R-:W-:Y:S02]  /*0460*/  SHF.R.U32.HI R10, RZ, R3.reuse, R10 ;  /* 0x00000003ff0a7219 */ /* 0x080fe4000001160a */
[----:B------:R-:W-:Y:S02]  /*0470*/  LOP3.LUT P1, RZ, R9, R3, R8, 0xf8, !PT ;  /* 0x0000000309ff7212 */ /* 0x000fe4000782f808 */
[C---:B------:R-:W-:Y:S02]  /*0480*/  LOP3.LUT P0, RZ, R10.reuse, 0x1, RZ, 0xc0, !PT ;  /* 0x000000010aff7812 */ /* 0x040fe4000780c0ff */
[----:B------:R-:W-:-:S04]  /*0490*/  LOP3.LUT P2, RZ, R10, 0x2, RZ, 0xc0, !PT ;  /* 0x000000020aff7812 */ /* 0x000fc8000784c0ff */
[----:B------:R-:W-:Y:S02]  /*04a0*/  PLOP3.LUT P0, PT, P0, P1, P2, 0xe0, 0x0 ;  /* 0x000000000000781c */ /* 0x000fe40000703c20 */
[----:B------:R-:W-:Y:S02]  /*04b0*/  LOP3.LUT P1, RZ, R0, 0x7fffff, RZ, 0xc0, !PT ;  /* 0x007fffff00ff7812 */ /* 0x000fe4000782c0ff */
[----:B------:R-:W-:-:S05]  /*04c0*/  SEL R3, RZ, 0x1, !P0 ;  /* 0x00000001ff037807 */ /* 0x000fca0004000000 */
[----:B------:R-:W-:-:S05]  /*04d0*/  IMAD.MOV R3, RZ, RZ, -R3 ;  /* 0x000000ffff037224 */ /* 0x000fca00078e0a03 */
[----:B------:R-:W-:Y:S01]  /*04e0*/  ISETP.GE.AND P0, PT, R3, RZ, PT ;  /* 0x000000ff0300720c */ /* 0x000fe20003f06270 */
[----:B------:R-:W-:-:S05]  /*04f0*/  VIADD R3, R2, 0xffffff04 ;  /* 0xffffff0402037836 */ /* 0x000fca0000000000 */
[----:B------:R-:W-:-:S07]  /*0500*/  SHF.R.U32.HI R3, RZ, R3, R8 ;  /* 0x00000003ff037219 */ /* 0x000fce0000011608 */
[----:B------:R-:W-:-:S05]  /*0510*/  @!P0 IADD3 R3, PT, PT, R3, 0x1, RZ ;  /* 0x0000000103038810 */ /* 0x000fca0007ffe0ff */
[----:B------:R-:W-:-:S05]  /*0520*/  @!P1 IMAD.SHL.U32 R3, R3, 0x2, RZ ;  /* 0x0000000203039824 */ /* 0x000fca00078e00ff */
[----:B------:R-:W-:Y:S01]  /*0530*/  LOP3.LUT R3, R3, 0x80000000, R0, 0xf8, !PT ;  /* 0x8000000003037812 */ /* 0x000fe200078ef800 */
[----:B------:R-:W-:Y:S06]  /*0540*/  BRA `(.L_x_37) ;  /* 0x0000000000047947 */ /* 0x000fec0003800000 */
.L_x_38:
[----:B------:R0:W1:Y:S02]  /*0550*/  MUFU.RCP R3, R0 ;  /* 0x0000000000037308 */ /* 0x0000640000001000 */
.L_x_37:
[----:B------:R-:W-:Y:S05]  /*0560*/  BSYNC.RECONVERGENT B1 ;  /* 0x0000000000017941 */ /* 0x000fea0003800200 */
.L_x_35:
[----:B------:R-:W-:-:S04]  /*0570*/  HFMA2 R7, -RZ, RZ, 0, 0 ;  /* 0x00000000ff077431 */ /* 0x000fc800000001ff */
[----:B01----:R-:W-:Y:S05]  /*0580*/  RET.REL.NODEC R6 `(_Z15sigmoid_inplacePfi) ;  /* 0xfffffff8069c7950 */ /* 0x003fea0003c3ffff */
.L_x_39:
        /* <DEDUP_REMOVED lines=15> */
.L_x_48:


//--------------------- .text._Z8add_biasPfPKfii  --------------------------
	.section	.text._Z8add_biasPfPKfii,"ax",@progbits
	.align	128
        .global         _Z8add_biasPfPKfii
        .type           _Z8add_biasPfPKfii,@function
        .size           _Z8add_biasPfPKfii,(.L_x_57 - _Z8add_biasPfPKfii)
        .other          _Z8add_biasPfPKfii,@"STO_CUDA_ENTRY STV_DEFAULT"
_Z8add_biasPfPKfii:
.text._Z8add_biasPfPKfii:
        /* <DEDUP_REMOVED lines=14> */
[----:B------:R-:W1:Y:S01]  /*00e0*/  LDCU.64 UR4, c[0x0][0x358] ;  /* 0x00006b00ff0477ac */ /* 0x000e620008000a00 */
[----:B------:R-:W-:-:S06]  /*00f0*/  IMAD R9, R0, UR7, R7 ;  /* 0x0000000700097c24 */ /* 0x000fcc000f8e0207 */
[----:B------:R-:W2:Y:S01]  /*0100*/  LDC.64 R4, c[0x0][0x380] ;  /* 0x0000e000ff047b82 */ /* 0x000ea20000000a00 */
[----:B0-----:R-:W-:-:S06]  /*0110*/  IMAD.WIDE R2, R7, 0x4, R2 ;  /* 0x0000000407027825 */ /* 0x001fcc00078e0202 */
[----:B-1----:R-:W3:Y:S01]  /*0120*/  LDG.E R2, desc[UR4][R2.64] ;  /* 0x0000000402027981 */ /* 0x002ee2000c1e1900 */
[----:B--2---:R-:W-:-:S05]  /*0130*/  IMAD.WIDE R4, R9, 0x4, R4 ;  /* 0x0000000409047825 */ /* 0x004fca00078e0204 */
[----:B------:R-:W3:Y:S02]  /*0140*/  LDG.E R7, desc[UR4][R4.64] ;  /* 0x0000000404077981 */ /* 0x000ee4000c1e1900 */
[----:B---3--:R-:W-:-:S05]  /*0150*/  FADD R7, R2, R7 ;  /* 0x0000000702077221 */ /* 0x008fca0000000000 */
[----:B------:R-:W-:Y:S01]  /*0160*/  STG.E desc[UR4][R4.64], R7 ;  /* 0x0000000704007986 */ /* 0x000fe2000c101904 */
[----:B------:R-:W-:Y:S05]  /*0170*/  EXIT ;  /* 0x000000000000794d */ /* 0x000fea0003800000 */
.L_x_40:
        /* <DEDUP_REMOVED lines=16> */
.L_x_57:


//--------------------- .text._Z13add_bias_reluPfPKfii --------------------------
	.section	.text._Z13add_bias_reluPfPKfii,"ax",@progbits
	.align	128
        .global         _Z13add_bias_reluPfPKfii
        .type           _Z13add_bias_reluPfPKfii,@function
        .size           _Z13add_bias_reluPfPKfii,(.L_x_58 - _Z13add_bias_reluPfPKfii)
        .other          _Z13add_bias_reluPfPKfii,@"STO_CUDA_ENTRY STV_DEFAULT"
_Z13add_bias_reluPfPKfii:
.text._Z13add_bias_reluPfPKfii:
        /* <DEDUP_REMOVED lines=22> */
[----:B------:R-:W-:-:S05]  /*0160*/  FMNMX R7, RZ, R0, !PT ;  /* 0x00000000ff077209 */ /* 0x000fca0007800000 */
[----:B------:R-:W-:Y:S01]  /*0170*/  STG.E desc[UR4][R2.64], R7 ;  /* 0x0000000702007986 */ /* 0x000fe2000c101904 */
[----:B------:R-:W-:Y:S05]  /*0180*/  EXIT ;  /* 0x000000000000794d */ /* 0x000fea0003800000 */
.L_x_41:
        /* <DEDUP_REMOVED lines=15> */
.L_x_58:


//--------------------- .text._Z6matmulPKfS0_Pfiii --------------------------
	.section	.text._Z6matmulPKfS0_Pfiii,"ax",@progbits
	.align	128
        .global         _Z6matmulPKfS0_Pfiii
        .type           _Z6matmulPKfS0_Pfiii,@function
        .size           _Z6matmulPKfS0_Pfiii,(.L_x_59 - _Z6matmulPKfS0_Pfiii)
        .other          _Z6matmulPKfS0_Pfiii,@"STO_CUDA_ENTRY STV_DEFAULT"
_Z6matmulPKfS0_Pfiii:
.text._Z6matmulPKfS0_Pfiii:
[----:B------:R-:W-:Y:S01]  /*0000*/  LDC R1, c[0x0][0x37c] ;  /* 0x0000df00ff017b82 */ /* 0x000fe20000000800 */
[----:B------:R-:W0:Y:S07]  /*0010*/  S2R R5, SR_TID.X ;  /* 0x0000000000057919 */ /* 0x000e2e0000002100 */
[----:B------:R-:W1:Y:S01]  /*0020*/  LDC R16, c[0x0][0x364] ;  /* 0x0000d900ff107b82 */ /* 0x000e620000000800 */
[----:B------:R-:W2:Y:S01]  /*0030*/  LDCU UR6, c[0x0][0x398] ;  /* 0x00007300ff0677ac */ /* 0x000ea20008000800 */
[----:B------:R-:W1:Y:S06]  /*0040*/  S2R R3, SR_TID.Y ;  /* 0x0000000000037919 */ /* 0x000e6c0000002200 */
[----:B------:R-:W0:Y:S08]  /*0050*/  S2UR UR5, SR_CTAID.X ;  /* 0x00000000000579c3 */ /* 0x000e300000002500 */
[----:B------:R-:W0:Y:S08]  /*0060*/  LDC R0, c[0x0][0x360] ;  /* 0x0000d800ff007b82 */ /* 0x000e300000000800 */
[----:B------:R-:W1:Y:S08]  /*0070*/  S2UR UR4, SR_CTAID.Y ;  /* 0x00000000000479c3 */ /* 0x000e700000002600 */
[----:B------:R-:W3:Y:S01]  /*0080*/  LDC R17, c[0x0][0x3a0] ;  /* 0x0000e800ff117b82 */ /* 0x000ee20000000800 */
[----:B0-----:R-:W-:-:S02]  /*0090*/  IMAD R0, R0, UR5, R5 ;  /* 0x0000000500007c24 */ /* 0x001fc4000f8e0205 */
[----:B-1----:R-:W-:-:S03]  /*00a0*/  IMAD R16, R16, UR4, R3 ;  /* 0x0000000410107c24 */ /* 0x002fc6000f8e0203 */
[----:B---3--:R-:W-:-:S04]  /*00b0*/  ISETP.GE.AND P0, PT, R0, R17, PT ;  /* 0x000000110000720c */ /* 0x008fc80003f06270 */
[----:B--2---:R-:W-:-:S13]  /*00c0*/  ISETP.GE.OR P0, PT, R16, UR6, P0 ;  /* 0x0000000610007c0c */ /* 0x004fda0008706670 */
[----:B------:R-:W-:Y:S05]  /*00d0*/  @P0 EXIT ;  /* 0x000000000000094d */ /* 0x000fea0003800000 */
[----:B------:R-:W0:Y:S01]  /*00e0*/  LDC R19, c[0x0][0x39c] ;  /* 0x0000e700ff137b82 */ /* 0x000e220000000800 */
[----:B------:R-:W1:Y:S01]  /*00f0*/  LDCU.64 UR4, c[0x0][0x358] ;  /* 0x00006b00ff0477ac */ /* 0x000e620008000a00 */
[----:B------:R-:W-:Y:S01]  /*0100*/  HFMA2 R24, -RZ, RZ, 0, 0 ;  /* 0x00000000ff187431 */ /* 0x000fe200000001ff */
[----:B0-----:R-:W-:-:S13]  /*0110*/  ISETP.GE.AND P0, PT, R19, 0x1, PT ;  /* 0x000000011300780c */ /* 0x001fda0003f06270 */
[----:B-1----:R-:W-:Y:S05]  /*0120*/  @!P0 BRA `(.L_x_42) ;  /* 0x0000000400e08947 */ /* 0x002fea0003800000 */
[C---:B------:R-:W-:Y:S01]  /*0130*/  ISETP.GE.U32.AND P1, PT, R19.reuse, 0x8, PT ;  /* 0x000000081300780c */ /* 0x040fe20003f26070 */
[----:B------:R-:W-:Y:S01]  /*0140*/  IMAD R20, R16, R19, RZ ;  /* 0x0000001310147224 */ /* 0x000fe200078e02ff */
[----:B------:R-:W-:Y:S02]  /*0150*/  LOP3.LUT R27, R19, 0x7, RZ, 0xc0, !PT ;  /* 0x00000007131b7812 */ /* 0x000fe400078ec0ff */
[----:B------:R-:W-:Y:S02]  /*0160*/  MOV R24, RZ ;  /* 0x000000ff00187202 */ /* 0x000fe40000000f00 */
[----:B------:R-:W-:Y:S02]  /*0170*/  ISETP.NE.AND P0, PT, R27, RZ, PT ;  /* 0x000000ff1b00720c */ /* 0x000fe40003f05270 */
[----:B------:R-:W-:-:S05]  /*0180*/  MOV R21, RZ ;  /* 0x000000ff00157202 */ /* 0x000fca0000000f00 */
[----:B------:R-:W-:Y:S06]  /*0190*/  @!P1 BRA `(.L_x_43) ;  /* 0x0000000000c49947 */ /* 0x000fec0003800000 */
[----:B------:R-:W0:Y:S01]  /*01a0*/  LDC.64 R2, c[0x0][0x380] ;  /* 0x0000e000ff027b82 */ /* 0x000e220000000a00 */
[----:B------:R-:W-:Y:S02]  /*01b0*/  LOP3.LUT R21, R19, 0x7ffffff8, RZ, 0xc0, !PT ;  /* 0x7ffffff813157812 */ /* 0x000fe400078ec0ff */
[----:B------:R-:W-:Y:S02]  /*01c0*/  MOV R24, RZ ;  /* 0x000000ff00187202 */ /* 0x000fe40000000f00 */
[----:B------:R-:W-:Y:S02]  /*01d0*/  MOV R18, R0 ;  /* 0x0000000000127202 */ /* 0x000fe40000000f00 */
[----:B------:R-:W-:Y:S01]  /*01e0*/  IADD3 R22, PT, PT, -R21, RZ, RZ ;  /* 0x000000ff15167210 */ /* 0x000fe20007ffe1ff */
[----:B0-----:R-:W-:-:S03]  /*01f0*/  IMAD.WIDE.U32 R2, R20, 0x4, R2 ;  /* 0x0000000414027825 */ /* 0x001fc600078e0002 */
[----:B------:R-:W-:-:S04]  /*0200*/  IADD3 R4, P1, PT, R2, 0x10, RZ ;  /* 0x0000001002047810 */ /* 0x000fc80007f3e0ff */
[----:B------:R-:W-:-:S09]  /*0210*/  IADD3.X R5, PT, PT, RZ, R3, RZ, P1, !PT ;  /* 0x00000003ff057210 */ /* 0x000fd20000ffe4ff */
.L_x_44:
[----:B------:R-:W0:Y:S01]  /*0220*/  LDC.64 R14, c[0x0][0x388] ;  /* 0x0000e200ff0e7b82 */ /* 0x000e220000000a00 */
[----:B------:R-:W-:Y:S02]  /*0230*/  MOV R2, R4 ;  /* 0x0000000400027202 */ /* 0x000fe40000000f00 */
[----:B------:R-:W-:-:S05]  /*0240*/  MOV R3, R5 ;  /* 0x0000000500037202 */ /* 0x000fca0000000f00 */
[----:B------:R-:W2:Y:S04]  /*0250*/  LDG.E R25, desc[UR4][R2.64+-0x10] ;  /* 0xfffff00402197981 */ /* 0x000ea8000c1e1900 */
[----:B------:R-:W3:Y:S04]  /*0260*/  LDG.E R23, desc[UR4][R2.64+-0xc] ;  /* 0xfffff40402177981 */ /* 0x000ee8000c1e1900 */
[----:B------:R-:W4:Y:S04]  /*0270*/  LDG.E R29, desc[UR4][R2.64+-0x8] ;  /* 0xfffff804021d7981 */ /* 0x000f28000c1e1900 */
[----:B------:R-:W5:Y:S01]  /*0280*/  LDG.E R28, desc[UR4][R2.64+-0x4] ;  /* 0xfffffc04021c7981 */ /* 0x000f62000c1e1900 */
[----:B0-----:R-:W-:-:S05]  /*0290*/  IMAD.WIDE R14, R18, 0x4, R14 ;  /* 0x00000004120e7825 */ /* 0x001fca00078e020e */
[----:B------:R0:W2:Y:S01]  /*02a0*/  LDG.E R26, desc[UR4][R14.64] ;  /* 0x000000040e1a7981 */ /* 0x0000a2000c1e1900 */
[----:B------:R-:W-:-:S04]  /*02b0*/  IMAD.WIDE R12, R17, 0x4, R14 ;  /* 0x00000004110c7825 */ /* 0x000fc800078e020e */
[C---:B------:R-:W-:Y:S02]  /*02c0*/  IMAD.WIDE R4, R17.reuse, 0x4, R12 ;  /* 0x0000000411047825 */ /* 0x040fe400078e020c */
[----:B------:R-:W3:Y:S02]  /*02d0*/  LDG.E R12, desc[UR4][R12.64] ;  /* 0x000000040c0c7981 */ /* 0x000ee4000c1e1900 */
[C---:B------:R-:W-:Y:S02]  /*02e0*/  IMAD.WIDE R8, R17.reuse, 0x4, R4 ;  /* 0x0000000411087825 */ /* 0x040fe400078e0204 */
[----:B------:R-:W4:Y:S02]  /*02f0*/  LDG.E R4, desc[UR4][R4.64] ;  /* 0x0000000404047981 */ /* 0x000f24000c1e1900 */
[C---:B------:R-:W-:Y:S02]  /*0300*/  IMAD.WIDE R6, R17.reuse, 0x4, R8 ;  /* 0x0000000411067825 */ /* 0x040fe400078e0208 */
[----:B------:R-:W5:Y:S02]  /*0310*/  LDG.E R8, desc[UR4][R8.64] ;  /* 0x0000000408087981 */ /* 0x000f64000c1e1900 */
[----:B------:R-:W-:-:S02]  /*0320*/  IMAD.WIDE R10, R17, 0x4, R6 ;  /* 0x00000004110a7825 */ /* 0x000fc400078e0206 */
[----:B------:R-:W5:Y:S04]  /*0330*/  LDG.E R5, desc[UR4][R2.64] ;  /* 0x0000000402057981 */ /* 0x000f68000c1e1900 */
[----:B------:R-:W5:Y:S01]  /*0340*/  LDG.E R6, desc[UR4][R6.64] ;  /* 0x0000000406067981 */ /* 0x000f62000c1e1900 */
[----:B0-----:R-:W-:-:S03]  /*0350*/  IMAD.WIDE R14, R17, 0x4, R10 ;  /* 0x00000004110e7825 */ /* 0x001fc600078e020a */
[----:B------:R-:W5:Y:S04]  /*0360*/  LDG.E R10, desc[UR4][R10.64] ;  /* 0x000000040a0a7981 */ /* 0x000f68000c1e1900 */
[----:B------:R-:W5:Y:S04]  /*0370*/  LDG.E R13, desc[UR4][R14.64] ;  /* 0x000000040e0d7981 */ /* 0x000f68000c1e1900 */
[----:B------:R-:W5:Y:S04]  /*0380*/  LDG.E R7, desc[UR4][R2.64+0x4] ;  /* 0x0000040402077981 */ /* 0x000f68000c1e1900 */
[----:B------:R-:W5:Y:S01]  /*0390*/  LDG.E R9, desc[UR4][R2.64+0xc] ;  /* 0x00000c0402097981 */ /* 0x000f62000c1e1900 */
[----:B--2---:R-:W-:Y:S01]  /*03a0*/  FFMA R26, R25, R26, R24 ;  /* 0x0000001a191a7223 */ /* 0x004fe20000000018 */
[----:B------:R-:W-:-:S02]  /*03b0*/  IMAD.WIDE R24, R17, 0x4, R14 ;  /* 0x0000000411187825 */ /* 0x000fc400078e020e */
[----:B------:R-:W2:Y:S04]  /*03c0*/  LDG.E R14, desc[UR4][R2.64+0x8] ;  /* 0x00000804020e7981 */ /* 0x000ea8000c1e1900 */
[----:B------:R-:W2:Y:S01]  /*03d0*/  LDG.E R24, desc[UR4][R24.64] ;  /* 0x0000000418187981 */ /* 0x000ea2000c1e1900 */
[----:B---3--:R-:W-:Y:S01]  /*03e0*/  FFMA R12, R23, R12, R26 ;  /* 0x0000000c170c7223 */ /* 0x008fe2000000001a */
[----:B------:R-:W-:-:S03]  /*03f0*/  IADD3 R22, PT, PT, R22, 0x8, RZ ;  /* 0x0000000816167810 */ /* 0x000fc60007ffe0ff */
[----:B----4-:R-:W-:Y:S01]  /*0400*/  FFMA R29, R29, R4, R12 ;  /* 0x000000041d1d7223 */ /* 0x010fe2000000000c */
[----:B------:R-:W-:-:S03]  /*0410*/  ISETP.NE.AND P1, PT, R22, RZ, PT ;  /* 0x000000ff1600720c */ /* 0x000fc60003f25270 */
[----:B-----5:R-:W-:Y:S01]  /*0420*/  FFMA R8, R28, R8, R29 ;  /* 0x000000081c087223 */ /* 0x020fe2000000001d */
[----:B------:R-:W-:-:S03]  /*0430*/  IADD3 R4, P2, PT, R2, 0x20, RZ ;  /* 0x0000002002047810 */ /* 0x000fc60007f5e0ff */
[----:B------:R-:W-:Y:S01]  /*0440*/  FFMA R6, R5, R6, R8 ;  /* 0x0000000605067223 */ /* 0x000fe20000000008 */
[----:B------:R-:W-:Y:S02]  /*0450*/  IADD3.X R5, PT, PT, RZ, R3, RZ, P2, !PT ;  /* 0x00000003ff057210 */ /* 0x000fe400017fe4ff */
[----:B------:R-:W-:Y:S01]  /*0460*/  LEA R18, R17, R18, 0x3 ;  /* 0x0000001211127211 */ /* 0x000fe200078e18ff */
[----:B------:R-:W-:-:S04]  /*0470*/  FFMA R7, R7, R10, R6 ;  /* 0x0000000a07077223 */ /* 0x000fc80000000006 */
[----:B--2---:R-:W-:-:S04]  /*0480*/  FFMA R14, R14, R13, R7 ;  /* 0x0000000d0e0e7223 */ /* 0x004fc80000000007 */
[----:B------:R-:W-:Y:S01]  /*0490*/  FFMA R24, R9, R24, R14 ;  /* 0x0000001809187223 */ /* 0x000fe2000000000e */
[----:B------:R-:W-:Y:S06]  /*04a0*/  @P1 BRA `(.L_x_44) ;  /* 0xfffffffc005c1947 */ /* 0x000fec000383ffff */
.L_x_43:
[----:B------:R-:W-:Y:S05]  /*04b0*/  @!P0 BRA `(.L_x_42) ;  /* 0x0000000000fc8947 */ /* 0x000fea0003800000 */
[----:B------:R-:W-:Y:S02]  /*04c0*/  ISETP.GE.U32.AND P1, PT, R27, 0x4, PT ;  /* 0x000000041b00780c */ /* 0x000fe40003f26070 */
[----:B------:R-:W-:-:S04]  /*04d0*/  LOP3.LUT R14, R19, 0x3, RZ, 0xc0, !PT ;  /* 0x00000003130e7812 */ /* 0x000fc800078ec0ff */
[----:B------:R-:W-:-:S07]  /*04e0*/  ISETP.NE.AND P0, PT, R14, RZ, PT ;  /* 0x000000ff0e00720c */ /* 0x000fce0003f05270 */
[----:B------:R-:W-:Y:S06]  /*04f0*/  @!P1 BRA `(.L_x_45) ;  /* 0x00000000006c9947 */ /* 0x000fec0003800000 */
[----:B------:R-:W0:Y:S01]  /*0500*/  LDC.64 R4, c[0x0][0x388] ;  /* 0x0000e200ff047b82 */ /* 0x000e220000000a00 */
[----:B------:R-:W1:Y:S01]  /*0510*/  LDCU.64 UR6, c[0x0][0x380] ;  /* 0x00007000ff0677ac */ /* 0x000e620008000a00 */
[----:B------:R-:W-:Y:S01]  /*0520*/  IMAD R7, R21, R17, R0 ;  /* 0x0000001115077224 */ /* 0x000fe200078e0200 */
[CC--:B------:R-:W-:Y:S02]  /*0530*/  IADD3 R3, PT, PT, R20.reuse, R21.reuse, RZ ;  /* 0x0000001514037210 */ /* 0x0c0fe40007ffe0ff */
[----:B------:R-:W-:-:S03]  /*0540*/  IADD3 R8, P1, PT, R20, R21, RZ ;  /* 0x0000001514087210 */ /* 0x000fc60007f3e0ff */
[----:B------:R-:W2:Y:S01]  /*0550*/  LDC.64 R12, c[0x0][0x380] ;  /* 0x0000e000ff0c7b82 */ /* 0x000ea20000000a00 */
[----:B0-----:R-:W-:-:S04]  /*0560*/  IMAD.WIDE R4, R7, 0x4, R4 ;  /* 0x0000000407047825 */ /* 0x001fc800078e0204 */
[----:B------:R-:W-:Y:S02]  /*0570*/  IMAD.WIDE R6, R17, 0x4, R4 ;  /* 0x0000000411067825 */ /* 0x000fe400078e0204 */
[----:B------:R-:W3:Y:S02]  /*0580*/  LDG.E R4, desc[UR4][R4.64] ;  /* 0x0000000404047981 */ /* 0x000ee4000c1e1900 */
[----:B--2---:R-:W-:Y:S01]  /*0590*/  IMAD.WIDE.U32 R12, R3, 0x4, R12 ;  /* 0x00000004030c7825 */ /* 0x004fe200078e000c */
[----:B------:R-:W-:Y:S02]  /*05a0*/  IADD3.X R3, PT, PT, RZ, RZ, RZ, P1, !PT ;  /* 0x000000ffff037210 */ /* 0x000fe40000ffe4ff */
[----:B-1----:R-:W-:-:S03]  /*05b0*/  LEA R2, P1, R8, UR6, 0x2 ;  /* 0x0000000608027c11 */ /* 0x002fc6000f8210ff */
[----:B------:R-:W3:Y:S01]  /*05c0*/  LDG.E R13, desc[UR4][R12.64] ;  /* 0x000000040c0d7981 */ /* 0x000ee2000c1e1900 */
[----:B------:R-:W-:Y:S01]  /*05d0*/  LEA.HI.X R3, R8, UR7, R3, 0x2, P1 ;  /* 0x0000000708037c11 */ /* 0x000fe200088f1403 */
[C---:B------:R-:W-:Y:S02]  /*05e0*/  IMAD.WIDE R8, R17.reuse, 0x4, R6 ;  /* 0x0000000411087825 */ /* 0x040fe400078e0206 */
[----:B------:R-:W2:Y:S04]  /*05f0*/  LDG.E R6, desc[UR4][R6.64] ;  /* 0x0000000406067981 */ /* 0x000ea8000c1e1900 */
[----:B------:R-:W2:Y:S01]  /*0600*/  LDG.E R15, desc[UR4][R2.64+0x4] ;  /* 0x00000404020f7981 */ /* 0x000ea2000c1e1900 */
[----:B------:R-:W-:-:S03]  /*0610*/  IMAD.WIDE R10, R17, 0x4, R8 ;  /* 0x00000004110a7825 */ /* 0x000fc600078e0208 */
[----:B------:R-:W4:Y:S04]  /*0620*/  LDG.E R22, desc[UR4][R8.64] ;  /* 0x0000000408167981 */ /* 0x000f28000c1e1900 */
[----:B------:R-:W4:Y:S04]  /*0630*/  LDG.E R18, desc[UR4][R2.64+0x8] ;  /* 0x0000080402127981 */ /* 0x000f28000c1e1900 */
[----:B------:R-:W5:Y:S04]  /*0640*/  LDG.E R26, desc[UR4][R2.64+0xc] ;  /* 0x00000c04021a7981 */ /* 0x000f68000c1e1900 */
[----:B------:R-:W5:Y:S01]  /*0650*/  LDG.E R10, desc[UR4][R10.64] ;  /* 0x000000040a0a7981 */ /* 0x000f62000c1e1900 */
[----:B------:R-:W-:Y:S01]  /*0660*/  IADD3 R21, PT, PT, R21, 0x4, RZ ;  /* 0x0000000415157810 */ /* 0x000fe20007ffe0ff */
[----:B---3--:R-:W-:-:S04]  /*0670*/  FFMA R24, R13, R4, R24 ;  /* 0x000000040d187223 */ /* 0x008fc80000000018 */
[----:B--2---:R-:W-:-:S04]  /*0680*/  FFMA R15, R15, R6, R24 ;  /* 0x000000060f0f7223 */ /* 0x004fc80000000018 */
[----:B----4-:R-:W-:-:S04]  /*0690*/  FFMA R15, R18, R22, R15 ;  /* 0x00000016120f7223 */ /* 0x010fc8000000000f */
[----:B-----5:R-:W-:-:S07]  /*06a0*/  FFMA R24, R26, R10, R15 ;  /* 0x0000000a1a187223 */ /* 0x020fce000000000f */
.L_x_45:
[----:B------:R-:W-:Y:S05]  /*06b0*/  @!P0 BRA `(.L_x_42) ;  /* 0x00000000007c8947 */ /* 0x000fea0003800000 */
[----:B------:R-:W-:Y:S01]  /*06c0*/  ISETP.NE.AND P1, PT, R14, 0x1, PT ;  /* 0x000000010e00780c */ /* 0x000fe20003f25270 */
[----:B------:R-:W0:Y:S01]  /*06d0*/  LDC.64 R10, c[0x0][0x380] ;  /* 0x0000e000ff0a7b82 */ /* 0x000e220000000a00 */
[----:B------:R-:W-:-:S04]  /*06e0*/  LOP3.LUT R19, R19, 0x1, RZ, 0xc0, !PT ;  /* 0x0000000113137812 */ /* 0x000fc800078ec0ff */
[----:B------:R-:W-:-:S03]  /*06f0*/  ISETP.NE.U32.AND P0, PT, R19, 0x1, PT ;  /* 0x000000011300780c */ /* 0x000fc60003f05070 */
[----:B------:R-:W1:Y:S04]  /*0700*/  LDC.64 R8, c[0x0][0x388] ;  /* 0x0000e200ff087b82 */ /* 0x000e680000000a00 */
[CC--:B------:R-:W-:Y:S02]  /*0710*/  @P1 IADD3 R13, PT, PT, R20.reuse, R21.reuse, RZ ;  /* 0x00000015140d1210 */ /* 0x0c0fe40007ffe0ff */
[----:B------:R-:W-:Y:S02]  /*0720*/  @P1 IADD3 R12, P2, PT, R20, R21, RZ ;  /* 0x00000015140c1210 */ /* 0x000fe40007f5e0ff */
[----:B------:R-:W2:Y:S02]  /*0730*/  @P1 LDC.64 R2, c[0x0][0x380] ;  /* 0x0000e000ff021b82 */ /* 0x000ea40000000a00 */
[----:B------:R-:W-:-:S06]  /*0740*/  @P1 IADD3.X R14, PT, PT, RZ, RZ, RZ, P2, !PT ;  /* 0x000000ffff0e1210 */ /* 0x000fcc00017fe4ff */
[----:B------:R-:W3:Y:S01]  /*0750*/  LDC.64 R4, c[0x0][0x380] ;  /* 0x0000e000ff047b82 */ /* 0x000ee20000000a00 */
[----:B0-----:R-:W-:-:S04]  /*0760*/  @P1 IMAD.WIDE.U32 R10, R13, 0x4, R10 ;  /* 0x000000040d0a1825 */ /* 0x001fc800078e000a */
[C---:B------:R-:W-:Y:S01]  /*0770*/  @P1 IMAD R13, R21.reuse, R17, R0 ;  /* 0x00000011150d1224 */ /* 0x040fe200078e0200 */
[----:B------:R-:W-:Y:S01]  /*0780*/  @P1 IADD3 R21, PT, PT, R21, 0x2, RZ ;  /* 0x0000000215151810 */ /* 0x000fe20007ffe0ff */
[----:B------:R-:W4:Y:S01]  /*0790*/  @P1 LDG.E R11, desc[UR4][R10.64] ;  /* 0x000000040a0b1981 */ /* 0x000f22000c1e1900 */
[----:B------:R-:W0:Y:S01]  /*07a0*/  LDC.64 R6, c[0x0][0x388] ;  /* 0x0000e200ff067b82 */ /* 0x000e220000000a00 */
[----:B-1----:R-:W-:Y:S01]  /*07b0*/  @P1 IMAD.WIDE R8, R13, 0x4, R8 ;  /* 0x000000040d081825 */ /* 0x002fe200078e0208 */
[----:B------:R-:W-:Y:S02]  /*07c0*/  @!P0 IADD3 R15, PT, PT, R20, R21, RZ ;  /* 0x00000015140f8210 */ /* 0x000fe40007ffe0ff */
[----:B--2---:R-:W-:Y:S01]  /*07d0*/  @P1 LEA R2, P2, R12, R2, 0x2 ;  /* 0x000000020c021211 */ /* 0x004fe200078410ff */
[----:B------:R-:W-:-:S03]  /*07e0*/  @!P0 IMAD R21, R21, R17, R0 ;  /* 0x0000001115158224 */ /* 0x000fc600078e0200 */
[----:B------:R-:W-:Y:S01]  /*07f0*/  @P1 LEA.HI.X R3, R12, R3, R14, 0x2, P2 ;  /* 0x000000030c031211 */ /* 0x000fe200010f140e */
[----:B------:R-:W-:Y:S01]  /*0800*/  @P1 IMAD.WIDE R12, R17, 0x4, R8 ;  /* 0x00000004110c1825 */ /* 0x000fe200078e0208 */
[----:B------:R-:W4:Y:S03]  /*0810*/  @P1 LDG.E R14, desc[UR4][R8.64] ;  /* 0x00000004080e1981 */ /* 0x000f26000c1e1900 */
[----:B---3--:R-:W-:Y:S01]  /*0820*/  @!P0 IMAD.WIDE.U32 R4, R15, 0x4, R4 ;  /* 0x000000040f048825 */ /* 0x008fe200078e0004 */
[----:B------:R-:W2:Y:S04]  /*0830*/  @P1 LDG.E R2, desc[UR4][R2.64+0x4] ;  /* 0x0000040402021981 */ /* 0x000ea8000c1e1900 */
[----:B------:R-:W2:Y:S01]  /*0840*/  @P1 LDG.E R12, desc[UR4][R12.64] ;  /* 0x000000040c0c1981 */ /* 0x000ea2000c1e1900 */
[----:B0-----:R-:W-:-:S03]  /*0850*/  @!P0 IMAD.WIDE R6, R21, 0x4, R6 ;  /* 0x0000000415068825 */ /* 0x001fc600078e0206 */
[----:B------:R-:W3:Y:S04]  /*0860*/  @!P0 LDG.E R5, desc[UR4][R4.64] ;  /* 0x0000000404058981 */ /* 0x000ee8000c1e1900 */
[----:B------:R-:W3:Y:S01]  /*0870*/  @!P0 LDG.E R6, desc[UR4][R6.64] ;  /* 0x0000000406068981 */ /* 0x000ee2000c1e1900 */
[----:B----4-:R-:W-:-:S04]  /*0880*/  @P1 FFMA R11, R11, R14, R24 ;  /* 0x0000000e0b0b1223 */ /* 0x010fc80000000018 */
[----:B--2---:R-:W-:-:S04]  /*0890*/  @P1 FFMA R24, R2, R12, R11 ;  /* 0x0000000c02181223 */ /* 0x004fc8000000000b */
[----:B---3--:R-:W-:-:S07]  /*08a0*/  @!P0 FFMA R24, R5, R6, R24 ;  /* 0x0000000605188223 */ /* 0x008fce0000000018 */
.L_x_42:
[----:B------:R-:W0:Y:S01]  /*08b0*/  LDC.64 R2, c[0x0][0x390] ;  /* 0x0000e400ff027b82 */ /* 0x000e220000000a00 */
[----:B------:R-:W-:-:S04]  /*08c0*/  IMAD R17, R16, R17, R0 ;  /* 0x0000001110117224 */ /* 0x000fc800078e0200 */
[----:B0-----:R-:W-:-:S05]  /*08d0*/  IMAD.WIDE R2, R17, 0x4, R2 ;  /* 0x0000000411027825 */ /* 0x001fca00078e0202 */
[----:B------:R-:W-:Y:S01]  /*08e0*/  STG.E desc[UR4][R2.64], R24 ;  /* 0x0000001802007986 */ /* 0x000fe2000c101904 */
[----:B------:R-:W-:Y:S05]  /*08f0*/  EXIT ;  /* 0x000000000000794d */ /* 0x000fea0003800000 */
.L_x_46:
        /* <DEDUP_REMOVED lines=16> */
.L_x_59:


//--------------------- .nv.shared.reserved.0     --------------------------
	.section	.nv.shared.reserved.0,"aw",@nobits
	.weak		__nv_reservedSMEM_offset_0_alias
	.size		__nv_reservedSMEM_offset_0_alias, 0, 64
	.other		__nv_reservedSMEM_offset_0_alias,@"STO_CUDA_RESERVED_SHARED STV_DEFAULT"
__nv_reservedSMEM_offset_0_alias:
	.zero		0
	.zero		64


//--------------------- .nv.constant0._Z10sgd_updatePfPKffi --------------------------
	.section	.nv.constant0._Z10sgd_updatePfPKffi,"a",@progbits
	.sectionflags	@""
	.align	4
.nv.constant0._Z10sgd_updatePfPKffi:
	.zero		920


//--------------------- .nv.constant0._Z13scale_inplacePffi --------------------------
	.section	.nv.constant0._Z13scale_inplacePffi,"a",@progbits
	.sectionflags	@""
	.align	4
.nv.constant0._Z13scale_inplacePffi:
	.zero		912


//--------------------- .nv.constant0._Z11matmul_AT_BPKfS0_Pfiii --------------------------
	.section	.nv.constant0._Z11matmul_AT_BPKfS0_Pfiii,"a",@progbits
	.sectionflags	@""
	.align	4
.nv.constant0._Z11matmul_AT_BPKfS0_Pfiii:
	.zero		932


//--------------------- .nv.constant0._Z16reduce_cols_meanPKfPfii --------------------------
	.section	.nv.constant0._Z16reduce_cols_meanPKfPfii,"a",@progbits
	.sectionflags	@""
	.align	4
.nv.constant0._Z16reduce_cols_meanPKfPfii:
	.zero		920


//--------------------- .nv.constant0._Z13relu_backwardPfPKfi --------------------------
	.section	.nv.constant0._Z13relu_backwardPfPKfi,"a",@progbits
	.sectionflags	@""
	.align	4
.nv.constant0._Z13relu_backwardPfPKfi:
	.zero		916


//--------------------- .nv.constant0._Z7bce_dz2PKfPKiPfi --------------------------
	.section	.nv.constant0._Z7bce_dz2PKfPKiPfi,"a",@progbits
	.sectionflags	@""
	.align	4
.nv.constant0._Z7bce_dz2PKfPKiPfi:
	.zero		924


//--------------------- .nv.constant0._Z13outer_productPKfS0_Pfii --------------------------
	.section	.nv.constant0._Z13outer_productPKfS0_Pfii,"a",@progbits
	.sectionflags	@""
	.align	4
.nv.constant0._Z13outer_productPKfS0_Pfii:
	.zero		928


//--------------------- .nv.constant0._Z15sigmoid_inplacePfi --------------------------
	.section	.nv.constant0._Z15sigmoid_inplacePfi,"a",@progbits
	.sectionflags	@""
	.align	4
.nv.constant0._Z15sigmoid_inplacePfi:
	.zero		908


//--------------------- .nv.constant0._Z8add_biasPfPKfii --------------------------
	.section	.nv.constant0._Z8add_biasPfPKfii,"a",@progbits
	.sectionflags	@""
	.align	4
.nv.constant0._Z8add_biasPfPKfii:
	.zero		920


//--------------------- .nv.constant0._Z13add_bias_reluPfPKfii --------------------------
	.section	.nv.constant0._Z13add_bias_reluPfPKfii,"a",@progbits
	.sectionflags	@""
	.align	4
.nv.constant0._Z13add_bias_reluPfPKfii:
	.zero		920


//--------------------- .nv.constant0._Z6matmulPKfS0_Pfiii --------------------------
	.section	.nv.constant0._Z6matmulPKfS0_Pfiii,"a",@progbits
	.sectionflags	@""
	.align	4
.nv.constant0._Z6matmulPKfS0_Pfiii:
	.zero		932


//--------------------- SYMBOLS --------------------------

	.type		.nv.reservedSmem.offset0,@object
	.size		.nv.reservedSmem.offset0,0x4
